	.target	sm_100a

	.elftype	@"ET_EXEC"


//--------------------- .note.nv.tkinfo           --------------------------
	.section	.note.nv.tkinfo,"",@"SHT_NOTE"
	.sectionflags	@"SHF_NOTE_NV_TKINFO"
	.tkinfo
        /*0018*/ 	.word	0x00000002
        /*0030*/ 	.string	""
        /*0030*/ 	.string	"ptxas"
        /*0030*/ 	.string	"Cuda compilation tools, release 13.0, V13.0.88"
        /*0030*/ 	.string	"Build cuda_13.0.r13.0/compiler.36424714_0"
        /*0030*/ 	.string	"-arch sm_100a -m 64 "



//--------------------- .note.nv.cuinfo           --------------------------
	.section	.note.nv.cuinfo,"",@"SHT_NOTE"
	.sectionflags	@"SHF_NOTE_NV_CUINFO"
        /*0018*/ 	.short	0x0002
        /*001a*/ 	.short	0x0064
        /*001c*/ 	.short	0x0082
	.zero		2


//--------------------- .nv.info                  --------------------------
	.section	.nv.info,"",@"SHT_CUDA_INFO"
	.align	4


	//----- nvinfo : EIATTR_REGCOUNT
	.align		4
        /*0000*/ 	.byte	0x04, 0x2f
        /*0002*/ 	.short	(.L_19 - .L_18)
	.align		4
.L_18:
        /*0004*/ 	.word	index@(_ZN7cutlass13device_kernelINS_4gemm6kernel13GemmUniversalIN4cute5tupleIJiiiiEEENS1_10collective13CollectiveMmaINS1_35MainloopSm100TmaUmmaWarpSpecializedILi6ELi2ELi4ENS5_IJNS4_1CILi2EEENSA_ILi1EEESC_EEEEENS5_IJNSA_ILi128EEESF_SF_EEENS_6half_tENS5_IJlSC_lEEESH_SI_NS4_8TiledMMAINS4_8MMA_AtomIJNS4_26SM100_MMA_F16BF16_2x1SM_SSISH_SH_fLi128ELi128ELNS4_4UMMA5MajorE0ELSN_0ELNSM_7ScaleInE0ELSO_0EEEEEENS4_6LayoutINS5_IJSC_SC_SC_EEENS5_IJNSA_ILi0EEEST_ST_EEEEENS5_IJNS4_10UnderscoreESW_SW_EEEEENS4_18SM100_TMA_2SM_LOADENS4_14ComposedLayoutINS4_7SwizzleILi3ELi4ELi3EEENS4_18smem_ptr_flag_bitsILi16EEENSR_INS5_IJNSA_ILi8EEENSA_ILi64EEEEEENS5_IJS16_SC_EEEEEEEvNS4_8identityESZ_S1A_vS1B_EENS_8epilogue10collective18CollectiveEpilogueINS1D_23Sm100TmaWarpSpecializedILi4ELi2ELi16ELb1ELb0EEEJNS5_IJS16_SF_SF_EEENS5_IJNSR_IS16_SC_EENSR_INS5_IJNSA_ILi16EEESB_EEENS5_IJSC_S16_EEEEEEEESH_SI_SH_SI_NS1D_6fusion15FusionCallbacksIS1H_NS1P_17LinearCombinationISH_fSH_fLNS_15FloatRoundStyleE2EEES1I_S1O_JEEENS4_5SM1004TMEM4LOAD26SM100_TMEM_LOAD_32dp32b16xENS4_13SM90_TMA_LOADENS10_INS11_ILi1ELi4ELi3EEES14_NSR_INS5_IJS15_S1K_EEENS5_IJS1K_SC_EEEEEEENS4_39AutoVectorizingCopyWithAssumedAlignmentILi128EEENS4_14SM90_TMA_STOREES24_S26_S26_EEEvvEEEEvNT_6ParamsE)
        /*0008*/ 	.word	0x0000005b


	//----- nvinfo : EIATTR_FRAME_SIZE
	.align		4
.L_19:
        /*000c*/ 	.byte	0x04, 0x11
        /*000e*/ 	.short	(.L_21 - .L_20)
	.align		4
.L_20:
        /*0010*/ 	.word	index@($__internal_2_$__cuda_sm10x_tcgen05_guardrail_trap_unallocated_columns_being_dealloced)
        /*0014*/ 	.word	0x00000000


	//----- nvinfo : EIATTR_FRAME_SIZE
	.align		4
.L_21:
        /*0018*/ 	.byte	0x04, 0x11
        /*001a*/ 	.short	(.L_23 - .L_22)
	.align		4
.L_22:
        /*001c*/ 	.word	index@($__internal_1_$__cuda_sm10x_tcgen05_guardrail_trap_phase_invalid_during_alloc)
        /*0020*/ 	.word	0x00000000


	//----- nvinfo : EIATTR_FRAME_SIZE
	.align		4
.L_23:
        /*0024*/ 	.byte	0x04, 0x11
        /*0026*/ 	.short	(.L_25 - .L_24)
	.align		4
.L_24:
        /*0028*/ 	.word	index@($__internal_0_$__cuda_sm10x_tcgen05_guardrail_trap_col_being_dealloced_not_returned_by_alloc)
        /*002c*/ 	.word	0x00000000


	//----- nvinfo : EIATTR_FRAME_SIZE
	.align		4
.L_25:
        /*0030*/ 	.byte	0x04, 0x11
        /*0032*/ 	.short	(.L_27 - .L_26)
	.align		4
.L_26:
        /*0034*/ 	.word	index@(_ZN7cutlass13device_kernelINS_4gemm6kernel13GemmUniversalIN4cute5tupleIJiiiiEEENS1_10collective13CollectiveMmaINS1_35MainloopSm100TmaUmmaWarpSpecializedILi6ELi2ELi4ENS5_IJNS4_1CILi2EEENSA_ILi1EEESC_EEEEENS5_IJNSA_ILi128EEESF_SF_EEENS_6half_tENS5_IJlSC_lEEESH_SI_NS4_8TiledMMAINS4_8MMA_AtomIJNS4_26SM100_MMA_F16BF16_2x1SM_SSISH_SH_fLi128ELi128ELNS4_4UMMA5MajorE0ELSN_0ELNSM_7ScaleInE0ELSO_0EEEEEENS4_6LayoutINS5_IJSC_SC_SC_EEENS5_IJNSA_ILi0EEEST_ST_EEEEENS5_IJNS4_10UnderscoreESW_SW_EEEEENS4_18SM100_TMA_2SM_LOADENS4_14ComposedLayoutINS4_7SwizzleILi3ELi4ELi3EEENS4_18smem_ptr_flag_bitsILi16EEENSR_INS5_IJNSA_ILi8EEENSA_ILi64EEEEEENS5_IJS16_SC_EEEEEEEvNS4_8identityESZ_S1A_vS1B_EENS_8epilogue10collective18CollectiveEpilogueINS1D_23Sm100TmaWarpSpecializedILi4ELi2ELi16ELb1ELb0EEEJNS5_IJS16_SF_SF_EEENS5_IJNSR_IS16_SC_EENSR_INS5_IJNSA_ILi16EEESB_EEENS5_IJSC_S16_EEEEEEEESH_SI_SH_SI_NS1D_6fusion15FusionCallbacksIS1H_NS1P_17LinearCombinationISH_fSH_fLNS_15FloatRoundStyleE2EEES1I_S1O_JEEENS4_5SM1004TMEM4LOAD26SM100_TMEM_LOAD_32dp32b16xENS4_13SM90_TMA_LOADENS10_INS11_ILi1ELi4ELi3EEES14_NSR_INS5_IJS15_S1K_EEENS5_IJS1K_SC_EEEEEEENS4_39AutoVectorizingCopyWithAssumedAlignmentILi128EEENS4_14SM90_TMA_STOREES24_S26_S26_EEEvvEEEEvNT_6ParamsE)
        /*0038*/ 	.word	0x00000000


	//----- nvinfo : EIATTR_MIN_STACK_SIZE
	.align		4
.L_27:
        /*003c*/ 	.byte	0x04, 0x12
        /*003e*/ 	.short	(.L_29 - .L_28)
	.align		4
.L_28:
        /*0040*/ 	.word	index@(_ZN7cutlass13device_kernelINS_4gemm6kernel13GemmUniversalIN4cute5tupleIJiiiiEEENS1_10collective13CollectiveMmaINS1_35MainloopSm100TmaUmmaWarpSpecializedILi6ELi2ELi4ENS5_IJNS4_1CILi2EEENSA_ILi1EEESC_EEEEENS5_IJNSA_ILi128EEESF_SF_EEENS_6half_tENS5_IJlSC_lEEESH_SI_NS4_8TiledMMAINS4_8MMA_AtomIJNS4_26SM100_MMA_F16BF16_2x1SM_SSISH_SH_fLi128ELi128ELNS4_4UMMA5MajorE0ELSN_0ELNSM_7ScaleInE0ELSO_0EEEEEENS4_6LayoutINS5_IJSC_SC_SC_EEENS5_IJNSA_ILi0EEEST_ST_EEEEENS5_IJNS4_10UnderscoreESW_SW_EEEEENS4_18SM100_TMA_2SM_LOADENS4_14ComposedLayoutINS4_7SwizzleILi3ELi4ELi3EEENS4_18smem_ptr_flag_bitsILi16EEENSR_INS5_IJNSA_ILi8EEENSA_ILi64EEEEEENS5_IJS16_SC_EEEEEEEvNS4_8identityESZ_S1A_vS1B_EENS_8epilogue10collective18CollectiveEpilogueINS1D_23Sm100TmaWarpSpecializedILi4ELi2ELi16ELb1ELb0EEEJNS5_IJS16_SF_SF_EEENS5_IJNSR_IS16_SC_EENSR_INS5_IJNSA_ILi16EEESB_EEENS5_IJSC_S16_EEEEEEEESH_SI_SH_SI_NS1D_6fusion15FusionCallbacksIS1H_NS1P_17LinearCombinationISH_fSH_fLNS_15FloatRoundStyleE2EEES1I_S1O_JEEENS4_5SM1004TMEM4LOAD26SM100_TMEM_LOAD_32dp32b16xENS4_13SM90_TMA_LOADENS10_INS11_ILi1ELi4ELi3EEES14_NSR_INS5_IJS15_S1K_EEENS5_IJS1K_SC_EEEEEEENS4_39AutoVectorizingCopyWithAssumedAlignmentILi128EEENS4_14SM90_TMA_STOREES24_S26_S26_EEEvvEEEEvNT_6ParamsE)
        /*0044*/ 	.word	0x00000000
.L_29:


//--------------------- .nv.compat                --------------------------
	.section	.nv.compat,"",@"SHT_CUDA_COMPAT_INFO"
	.align	4
        /*0000*/ 	.byte	0x02, 0x09, 0x01, 0x00, 0x02, 0x02, 0x02, 0x00, 0x02, 0x05, 0x05, 0x00, 0x03, 0x07, 0x01, 0x01
        /*0010*/ 	.byte	0x02, 0x03, 0x01, 0x00, 0x02, 0x06, 0x01, 0x00, 0x04, 0x0b, 0x08, 0x00, 0x09, 0x00, 0x00, 0x00
        /*0020*/ 	.byte	0x00, 0x00, 0x00, 0x00


//--------------------- .nv.info._ZN7cutlass13device_kernelINS_4gemm6kernel13GemmUniversalIN4cute5tupleIJiiiiEEENS1_10collective13CollectiveMmaINS1_35MainloopSm100TmaUmmaWarpSpecializedILi6ELi2ELi4ENS5_IJNS4_1CILi2EEENSA_ILi1EEESC_EEEEENS5_IJNSA_ILi128EEESF_SF_EEENS_6half_tENS5_IJlSC_lEEESH_SI_NS4_8TiledMMAINS4_8MMA_AtomIJNS4_26SM100_MMA_F16BF16_2x1SM_SSISH_SH_fLi128ELi128ELNS4_4UMMA5MajorE0ELSN_0ELNSM_7ScaleInE0ELSO_0EEEEEENS4_6LayoutINS5_IJSC_SC_SC_EEENS5_IJNSA_ILi0EEEST_ST_EEEEENS5_IJNS4_10UnderscoreESW_SW_EEEEENS4_18SM100_TMA_2SM_LOADENS4_14ComposedLayoutINS4_7SwizzleILi3ELi4ELi3EEENS4_18smem_ptr_flag_bitsILi16EEENSR_INS5_IJNSA_ILi8EEENSA_ILi64EEEEEENS5_IJS16_SC_EEEEEEEvNS4_8identityESZ_S1A_vS1B_EENS_8epilogue10collective18CollectiveEpilogueINS1D_23Sm100TmaWarpSpecializedILi4ELi2ELi16ELb1ELb0EEEJNS5_IJS16_SF_SF_EEENS5_IJNSR_IS16_SC_EENSR_INS5_IJNSA_ILi16EEESB_EEENS5_IJSC_S16_EEEEEEEESH_SI_SH_SI_NS1D_6fusion15FusionCallbacksIS1H_NS1P_17LinearCombinationISH_fSH_fLNS_15FloatRoundStyleE2EEES1I_S1O_JEEENS4_5SM1004TMEM4LOAD26SM100_TMEM_LOAD_32dp32b16xENS4_13SM90_TMA_LOADENS10_INS11_ILi1ELi4ELi3EEES14_NSR_INS5_IJS15_S1K_EEENS5_IJS1K_SC_EEEEEEENS4_39AutoVectorizingCopyWithAssumedAlignmentILi128EEENS4_14SM90_TMA_STOREES24_S26_S26_EEEvvEEEEvNT_6ParamsE --------------------------
	.section	.nv.info._ZN7cutlass13device_kernelINS_4gemm6kernel13GemmUniversalIN4cute5tupleIJiiiiEEENS1_10collective13CollectiveMmaINS1_35MainloopSm100TmaUmmaWarpSpecializedILi6ELi2ELi4ENS5_IJNS4_1CILi2EEENSA_ILi1EEESC_EEEEENS5_IJNSA_ILi128EEESF_SF_EEENS_6half_tENS5_IJlSC_lEEESH_SI_NS4_8TiledMMAINS4_8MMA_AtomIJNS4_26SM100_MMA_F16BF16_2x1SM_SSISH_SH_fLi128ELi128ELNS4_4UMMA5MajorE0ELSN_0ELNSM_7ScaleInE0ELSO_0EEEEEENS4_6LayoutINS5_IJSC_SC_SC_EEENS5_IJNSA_ILi0EEEST_ST_EEEEENS5_IJNS4_10UnderscoreESW_SW_EEEEENS4_18SM100_TMA_2SM_LOADENS4_14ComposedLayoutINS4_7SwizzleILi3ELi4ELi3EEENS4_18smem_ptr_flag_bitsILi16EEENSR_INS5_IJNSA_ILi8EEENSA_ILi64EEEEEENS5_IJS16_SC_EEEEEEEvNS4_8identityESZ_S1A_vS1B_EENS_8epilogue10collective18CollectiveEpilogueINS1D_23Sm100TmaWarpSpecializedILi4ELi2ELi16ELb1ELb0EEEJNS5_IJS16_SF_SF_EEENS5_IJNSR_IS16_SC_EENSR_INS5_IJNSA_ILi16EEESB_EEENS5_IJSC_S16_EEEEEEEESH_SI_SH_SI_NS1D_6fusion15FusionCallbacksIS1H_NS1P_17LinearCombinationISH_fSH_fLNS_15FloatRoundStyleE2EEES1I_S1O_JEEENS4_5SM1004TMEM4LOAD26SM100_TMEM_LOAD_32dp32b16xENS4_13SM90_TMA_LOADENS10_INS11_ILi1ELi4ELi3EEES14_NSR_INS5_IJS15_S1K_EEENS5_IJS1K_SC_EEEEEEENS4_39AutoVectorizingCopyWithAssumedAlignmentILi128EEENS4_14SM90_TMA_STOREES24_S26_S26_EEEvvEEEEvNT_6ParamsE,"",@"SHT_CUDA_INFO"
	.sectionflags	@""
	.align	4


	//----- nvinfo : EIATTR_CUDA_API_VERSION
	.align		4
        /*0000*/ 	.byte	0x04, 0x37
        /*0002*/ 	.short	(.L_31 - .L_30)
.L_30:
        /*0004*/ 	.word	0x00000082


	//----- nvinfo : EIATTR_KPARAM_INFO
	.align		4
.L_31:
        /*0008*/ 	.byte	0x04, 0x17
        /*000a*/ 	.short	(.L_33 - .L_32)
.L_32:
        /*000c*/ 	.word	0x00000000
        /*0010*/ 	.short	0x0000
        /*0012*/ 	.short	0x0000
        /*0014*/ 	.byte	0x00, 0xf0, 0x01, 0x20


	//----- nvinfo : EIATTR_AT_ENTRY_FRAGMENTS
	.align		4
.L_33:
        /*0018*/ 	.byte	0x04, 0x4f
        /*001a*/ 	.short	(.L_35 - .L_34)


	//   ....[0]....
.L_34:
        /*001c*/ 	.word	0x00000007


	//----- nvinfo : EIATTR_RESERVED_SMEM_USED
	.align		4
.L_35:
        /*0020*/ 	.byte	0x01, 0x41
	.zero		2


	//----- nvinfo : EIATTR_SPARSE_MMA_MASK
	.align		4
        /*0024*/ 	.byte	0x03, 0x50
        /*0026*/ 	.short	0x0000


	//----- nvinfo : EIATTR_TCGEN05_2CTA_USED
	.align		4
        /*0028*/ 	.byte	0x01, 0x52
	.zero		2


	//----- nvinfo : EIATTR_MAXREG_COUNT
	.align		4
        /*002c*/ 	.byte	0x03, 0x1b
        /*002e*/ 	.short	0x00ff


	//----- nvinfo : EIATTR_NUM_BARRIERS
	.align		4
        /*0030*/ 	.byte	0x02, 0x4c
        /*0032*/ 	.byte	0x07
	.zero		1


	//----- nvinfo : EIATTR_EXTERNS
	.align		4
        /*0034*/ 	.byte	0x04, 0x0f
        /*0036*/ 	.short	(.L_37 - .L_36)


	//   ....[0]....
	.align		4
.L_36:
        /*0038*/ 	.word	index@(__assertfail)


	//----- nvinfo : EIATTR_MERCURY_ISA_VERSION
	.align		4
.L_37:
        /*003c*/ 	.byte	0x03, 0x5f
        /*003e*/ 	.short	0x0101


	//----- nvinfo : EIATTR_INT_WARP_WIDE_INSTR_OFFSETS
	.align		4
        /*0040*/ 	.byte	0x04, 0x31
        /*0042*/ 	.short	(.L_39 - .L_38)


	//   ....[0]....
.L_38:
        /*0044*/ 	.word	0x00000d50


	//   ....[1]....
        /*0048*/ 	.word	0x00000df0


	//   ....[2]....
        /*004c*/ 	.word	0x00002280


	//   ....[3]....
        /*0050*/ 	.word	0x00004440


	//   ....[4]....
        /*0054*/ 	.word	0x00004460


	//   ....[5]....
        /*0058*/ 	.word	0x00004490


	//   ....[6]....
        /*005c*/ 	.word	0x00004dd0


	//   ....[7]....
        /*0060*/ 	.word	0x00004df0


	//   ....[8]....
        /*0064*/ 	.word	0x00004ee0


	//   ....[9]....
        /*0068*/ 	.word	0x00004fa0


	//   ....[10]....
        /*006c*/ 	.word	0x00004fc0


	//   ....[11]....
        /*0070*/ 	.word	0x000050b0


	//   ....[12]....
        /*0074*/ 	.word	0x00005180


	//   ....[13]....
        /*0078*/ 	.word	0x000051a0


	//   ....[14]....
        /*007c*/ 	.word	0x000052d0


	//   ....[15]....
        /*0080*/ 	.word	0x00005450


	//   ....[16]....
        /*0084*/ 	.word	0x00005460


	//   ....[17]....
        /*0088*/ 	.word	0x000055f0


	//----- nvinfo : EIATTR_COOP_GROUP_MASK_REGIDS
	.align		4
.L_39:
        /*008c*/ 	.byte	0x04, 0x29
        /*008e*/ 	.short	(.L_41 - .L_40)


	//   ....[0]....
.L_40:
        /*0090*/ 	.word	0xffffffff


	//   ....[1]....
        /*0094*/ 	.word	0xffffffff


	//   ....[2]....
        /*0098*/ 	.word	0xffffffff


	//   ....[3]....
        /*009c*/ 	.word	0xffffffff


	//   ....[4]....
        /*00a0*/ 	.word	0xffffffff


	//   ....[5]....
        /*00a4*/ 	.word	0xffffffff


	//   ....[6]....
        /*00a8*/ 	.word	0xffffffff


	//   ....[7]....
        /*00ac*/ 	.word	0xffffffff


	//   ....[8]....
        /*00b0*/ 	.word	0xffffffff


	//   ....[9]....
        /*00b4*/ 	.word	0xffffffff


	//   ....[10]....
        /*00b8*/ 	.word	0xffffffff


	//   ....[11]....
        /*00bc*/ 	.word	0xffffffff


	//   ....[12]....
        /*00c0*/ 	.word	0xffffffff


	//   ....[13]....
        /*00c4*/ 	.word	0xffffffff


	//----- nvinfo : EIATTR_COOP_GROUP_INSTR_OFFSETS
	.align		4
.L_41:
        /*00c8*/ 	.byte	0x04, 0x28
        /*00ca*/ 	.short	(.L_43 - .L_42)


	//   ....[0]....
.L_42:
        /*00cc*/ 	.word	0x000000c0


	//   ....[1]....
        /*00d0*/ 	.word	0x00000500


	//   ....[2]....
        /*00d4*/ 	.word	0x000006c0


	//   ....[3]....
        /*00d8*/ 	.word	0x00000850


	//   ....[4]....
        /*00dc*/ 	.word	0x00000940


	//   ....[5]....
        /*00e0*/ 	.word	0x00000aa0


	//   ....[6]....
        /*00e4*/ 	.word	0x00000c30


	//   ....[7]....
        /*00e8*/ 	.word	0x00000e70


	//   ....[8]....
        /*00ec*/ 	.word	0x00002160


	//   ....[9]....
        /*00f0*/ 	.word	0x00003060


	//   ....[10]....
        /*00f4*/ 	.word	0x00003530


	//   ....[11]....
        /*00f8*/ 	.word	0x00003560


	//   ....[12]....
        /*00fc*/ 	.word	0x00004340


	//   ....[13]....
        /*0100*/ 	.word	0x00004550


	//----- nvinfo : EIATTR_VRC_CTA_INIT_COUNT
	.align		4
.L_43:
        /*0104*/ 	.byte	0x02, 0x4a
        /*0106*/ 	.byte	0x80
	.zero		1


	//----- nvinfo : EIATTR_SYSCALL_OFFSETS
	.align		4
        /*0108*/ 	.byte	0x04, 0x46
        /*010a*/ 	.short	(.L_45 - .L_44)


	//   ....[0]....
.L_44:
        /*010c*/ 	.word	0x000060b0


	//   ....[1]....
        /*0110*/ 	.word	0x000061a0


	//   ....[2]....
        /*0114*/ 	.word	0x000068e0


	//   ....[3]....
        /*0118*/ 	.word	0x00007200


	//   ....[4]....
        /*011c*/ 	.word	0x00007ac0


	//   ....[5]....
        /*0120*/ 	.word	0x00008380


	//----- nvinfo : EIATTR_MBARRIER_INSTR_OFFSETS
	.align		4
.L_45:
        /*0124*/ 	.byte	0x04, 0x39
        /*0126*/ 	.short	(.L_47 - .L_46)


	//   ....[0]....
.L_46:
        /*0128*/ 	.word	0x000005f0
        /*012c*/ 	.word	0x000000ff
        /*0130*/ 	.word	0x00000000
        /*0134*/ 	.short	0x0100
        /*0136*/ 	.byte	0x08
	.zero		1


	//   ....[1]....
        /*0138*/ 	.word	0x00000600
        /*013c*/ 	.word	0x000000ff
        /*0140*/ 	.word	0x00000030
        /*0144*/ 	.short	0x0100
        /*0146*/ 	.byte	0x08
	.zero		1


	//   ....[2]....
        /*0148*/ 	.word	0x00000610
        /*014c*/ 	.word	0x000000ff
        /*0150*/ 	.word	0x00000008
        /*0154*/ 	.short	0x0100
        /*0156*/ 	.byte	0x08
	.zero		1


	//   ....[3]....
        /*0158*/ 	.word	0x00000620
        /*015c*/ 	.word	0x000000ff
        /*0160*/ 	.word	0x00000038
        /*0164*/ 	.short	0x0100
        /*0166*/ 	.byte	0x08
	.zero		1


	//   ....[4]....
        /*0168*/ 	.word	0x00000630
        /*016c*/ 	.word	0x000000ff
        /*0170*/ 	.word	0x00000010
        /*0174*/ 	.short	0x0100
        /*0176*/ 	.byte	0x08
	.zero		1


	//   ....[5]....
        /*0178*/ 	.word	0x00000640
        /*017c*/ 	.word	0x000000ff
        /*0180*/ 	.word	0x00000040
        /*0184*/ 	.short	0x0100
        /*0186*/ 	.byte	0x08
	.zero		1


	//   ....[6]....
        /*0188*/ 	.word	0x00000650
        /*018c*/ 	.word	0x000000ff
        /*0190*/ 	.word	0x00000018
        /*0194*/ 	.short	0x0100
        /*0196*/ 	.byte	0x08
	.zero		1


	//   ....[7]....
        /*0198*/ 	.word	0x00000660
        /*019c*/ 	.word	0x000000ff
        /*01a0*/ 	.word	0x00000048
        /*01a4*/ 	.short	0x0100
        /*01a6*/ 	.byte	0x08
	.zero		1


	//   ....[8]....
        /*01a8*/ 	.word	0x00000670
        /*01ac*/ 	.word	0x000000ff
        /*01b0*/ 	.word	0x00000020
        /*01b4*/ 	.short	0x0100
        /*01b6*/ 	.byte	0x08
	.zero		1


	//   ....[9]....
        /*01b8*/ 	.word	0x00000680
        /*01bc*/ 	.word	0x000000ff
        /*01c0*/ 	.word	0x00000050
        /*01c4*/ 	.short	0x0100
        /*01c6*/ 	.byte	0x08
	.zero		1


	//   ....[10]....
        /*01c8*/ 	.word	0x00000690
        /*01cc*/ 	.word	0x000000ff
        /*01d0*/ 	.word	0x00000028
        /*01d4*/ 	.short	0x0100
        /*01d6*/ 	.byte	0x08
	.zero		1


	//   ....[11]....
        /*01d8*/ 	.word	0x000006a0
        /*01dc*/ 	.word	0x000000ff
        /*01e0*/ 	.word	0x00000058
        /*01e4*/ 	.short	0x0100
        /*01e6*/ 	.byte	0x08
	.zero		1


	//   ....[12]....
        /*01e8*/ 	.word	0x000007c0
        /*01ec*/ 	.word	0x000000ff
        /*01f0*/ 	.word	0x00000060
        /*01f4*/ 	.short	0x0100
        /*01f6*/ 	.byte	0x09
	.zero		1


	//   ....[13]....
        /*01f8*/ 	.word	0x000007d0
        /*01fc*/ 	.word	0x000000ff
        /*0200*/ 	.word	0x00000080
        /*0204*/ 	.short	0x0100
        /*0206*/ 	.byte	0x09
	.zero		1


	//   ....[14]....
        /*0208*/ 	.word	0x000007e0
        /*020c*/ 	.word	0x000000ff
        /*0210*/ 	.word	0x00000068
        /*0214*/ 	.short	0x0100
        /*0216*/ 	.byte	0x09
	.zero		1


	//   ....[15]....
        /*0218*/ 	.word	0x000007f0
        /*021c*/ 	.word	0x000000ff
        /*0220*/ 	.word	0x00000088
        /*0224*/ 	.short	0x0100
        /*0226*/ 	.byte	0x09
	.zero		1


	//   ....[16]....
        /*0228*/ 	.word	0x00000800
        /*022c*/ 	.word	0x000000ff
        /*0230*/ 	.word	0x00000070
        /*0234*/ 	.short	0x0100
        /*0236*/ 	.byte	0x09
	.zero		1


	//   ....[17]....
        /*0238*/ 	.word	0x00000810
        /*023c*/ 	.word	0x000000ff
        /*0240*/ 	.word	0x00000090
        /*0244*/ 	.short	0x0100
        /*0246*/ 	.byte	0x09
	.zero		1


	//   ....[18]....
        /*0248*/ 	.word	0x00000820
        /*024c*/ 	.word	0x000000ff
        /*0250*/ 	.word	0x00000078
        /*0254*/ 	.short	0x0100
        /*0256*/ 	.byte	0x09
	.zero		1


	//   ....[19]....
        /*0258*/ 	.word	0x00000830
        /*025c*/ 	.word	0x000000ff
        /*0260*/ 	.word	0x00000098
        /*0264*/ 	.short	0x0100
        /*0266*/ 	.byte	0x09
	.zero		1


	//   ....[20]....
        /*0268*/ 	.word	0x00000910
        /*026c*/ 	.word	0x000000ff
        /*0270*/ 	.word	0x000000a0
        /*0274*/ 	.short	0x0100
        /*0276*/ 	.byte	0x08
	.zero		1


	//   ....[21]....
        /*0278*/ 	.word	0x00000920
        /*027c*/ 	.word	0x000000ff
        /*0280*/ 	.word	0x000000a8
        /*0284*/ 	.short	0x0100
        /*0286*/ 	.byte	0x08
	.zero		1


	//   ....[22]....
        /*0288*/ 	.word	0x00000a50
        /*028c*/ 	.word	0x000000ff
        /*0290*/ 	.word	0x000000b0
        /*0294*/ 	.short	0x0100
        /*0296*/ 	.byte	0x08
	.zero		1


	//   ....[23]....
        /*0298*/ 	.word	0x00000a60
        /*029c*/ 	.word	0x000000ff
        /*02a0*/ 	.word	0x000000c0
        /*02a4*/ 	.short	0x0100
        /*02a6*/ 	.byte	0x08
	.zero		1


	//   ....[24]....
        /*02a8*/ 	.word	0x00000a70
        /*02ac*/ 	.word	0x000000ff
        /*02b0*/ 	.word	0x000000b8
        /*02b4*/ 	.short	0x0100
        /*02b6*/ 	.byte	0x08
	.zero		1


	//   ....[25]....
        /*02b8*/ 	.word	0x00000a80
        /*02bc*/ 	.word	0x000000ff
        /*02c0*/ 	.word	0x000000c8
        /*02c4*/ 	.short	0x0100
        /*02c6*/ 	.byte	0x08
	.zero		1


	//   ....[26]....
        /*02c8*/ 	.word	0x00000ba0
        /*02cc*/ 	.word	0x000000ff
        /*02d0*/ 	.word	0x000000d0
        /*02d4*/ 	.short	0x0100
        /*02d6*/ 	.byte	0x09
	.zero		1


	//   ....[27]....
        /*02d8*/ 	.word	0x00000bb0
        /*02dc*/ 	.word	0x000000ff
        /*02e0*/ 	.word	0x000000f0
        /*02e4*/ 	.short	0x0100
        /*02e6*/ 	.byte	0x09
	.zero		1


	//   ....[28]....
        /*02e8*/ 	.word	0x00000bc0
        /*02ec*/ 	.word	0x000000ff
        /*02f0*/ 	.word	0x000000d8
        /*02f4*/ 	.short	0x0100
        /*02f6*/ 	.byte	0x09
	.zero		1


	//   ....[29]....
        /*02f8*/ 	.word	0x00000bd0
        /*02fc*/ 	.word	0x000000ff
        /*0300*/ 	.word	0x000000f8
        /*0304*/ 	.short	0x0100
        /*0306*/ 	.byte	0x09
	.zero		1


	//   ....[30]....
        /*0308*/ 	.word	0x00000be0
        /*030c*/ 	.word	0x000000ff
        /*0310*/ 	.word	0x000000e0
        /*0314*/ 	.short	0x0100
        /*0316*/ 	.byte	0x09
	.zero		1


	//   ....[31]....
        /*0318*/ 	.word	0x00000bf0
        /*031c*/ 	.word	0x000000ff
        /*0320*/ 	.word	0x00000100
        /*0324*/ 	.short	0x0100
        /*0326*/ 	.byte	0x09
	.zero		1


	//   ....[32]....
        /*0328*/ 	.word	0x00000c00
        /*032c*/ 	.word	0x000000ff
        /*0330*/ 	.word	0x000000e8
        /*0334*/ 	.short	0x0100
        /*0336*/ 	.byte	0x09
	.zero		1


	//   ....[33]....
        /*0338*/ 	.word	0x00000c10
        /*033c*/ 	.word	0x000000ff
        /*0340*/ 	.word	0x00000108
        /*0344*/ 	.short	0x0100
        /*0346*/ 	.byte	0x09
	.zero		1


	//   ....[34]....
        /*0348*/ 	.word	0x00000d00
        /*034c*/ 	.word	0x000000ff
        /*0350*/ 	.word	0x00000110
        /*0354*/ 	.short	0x0100
        /*0356*/ 	.byte	0x08
	.zero		1


	//   ....[35]....
        /*0358*/ 	.word	0x00000d10
        /*035c*/ 	.word	0x000000ff
        /*0360*/ 	.word	0x00000120
        /*0364*/ 	.short	0x0100
        /*0366*/ 	.byte	0x08
	.zero		1


	//   ....[36]....
        /*0368*/ 	.word	0x00000d20
        /*036c*/ 	.word	0x000000ff
        /*0370*/ 	.word	0x00000118
        /*0374*/ 	.short	0x0100
        /*0376*/ 	.byte	0x08
	.zero		1


	//   ....[37]....
        /*0378*/ 	.word	0x00000d30
        /*037c*/ 	.word	0x000000ff
        /*0380*/ 	.word	0x00000128
        /*0384*/ 	.short	0x0100
        /*0386*/ 	.byte	0x08
	.zero		1


	//   ....[38]....
        /*0388*/ 	.word	0x00000e20
        /*038c*/ 	.word	0x000000ff
        /*0390*/ 	.word	0x00000130
        /*0394*/ 	.short	0x0100
        /*0396*/ 	.byte	0x07
	.zero		1


	//   ....[39]....
        /*0398*/ 	.word	0x00001830
        /*039c*/ 	.word	0x00000003
        /*03a0*/ 	.word	0x00000120
        /*03a4*/ 	.short	0x010a
        /*03a6*/ 	.byte	0xff
	.zero		1


	//   ....[40]....
        /*03a8*/ 	.word	0x00001860
        /*03ac*/ 	.word	0x00000003
        /*03b0*/ 	.word	0x00000110
        /*03b4*/ 	.short	0x0101
        /*03b6*/ 	.byte	0xff
	.zero		1


	//   ....[41]....
        /*03b8*/ 	.word	0x00001960
        /*03bc*/ 	.word	0x000000ff
        /*03c0*/ 	.word	0x00000030
        /*03c4*/ 	.short	0x010a
        /*03c6*/ 	.byte	0x08
	.zero		1


	//   ....[42]....
        /*03c8*/ 	.word	0x00001a20
        /*03cc*/ 	.word	0x000000ff
        /*03d0*/ 	.word	0x00000030
        /*03d4*/ 	.short	0x010a
        /*03d6*/ 	.byte	0x21
	.zero		1


	//   ....[43]....
        /*03d8*/ 	.word	0x00001bd0
        /*03dc*/ 	.word	0x000000ff
        /*03e0*/ 	.word	0x00000030
        /*03e4*/ 	.short	0x010a
        /*03e6*/ 	.byte	0x08
	.zero		1


	//   ....[44]....
        /*03e8*/ 	.word	0x00001d80
        /*03ec*/ 	.word	0x000000ff
        /*03f0*/ 	.word	0x000000a8
        /*03f4*/ 	.short	0x0101
        /*03f6*/ 	.byte	0x06
	.zero		1


	//   ....[45]....
        /*03f8*/ 	.word	0x00001da0
        /*03fc*/ 	.word	0x000000ff
        /*0400*/ 	.word	0x00000030
        /*0404*/ 	.short	0x010a
        /*0406*/ 	.byte	0x08
	.zero		1


	//   ....[46]....
        /*0408*/ 	.word	0x00001e20
        /*040c*/ 	.word	0x000000ff
        /*0410*/ 	.word	0x00000030
        /*0414*/ 	.short	0x010a
        /*0416*/ 	.byte	0x21
	.zero		1


	//   ....[47]....
        /*0418*/ 	.word	0x00001fb0
        /*041c*/ 	.word	0x000000ff
        /*0420*/ 	.word	0x00000030
        /*0424*/ 	.short	0x010a
        /*0426*/ 	.byte	0x08
	.zero		1


	//   ....[48]....
        /*0428*/ 	.word	0x00002190
        /*042c*/ 	.word	0x00000002
        /*0430*/ 	.word	0x000000b0
        /*0434*/ 	.short	0x010a
        /*0436*/ 	.byte	0xff
	.zero		1


	//   ....[49]....
        /*0438*/ 	.word	0x00002250
        /*043c*/ 	.word	0x00000002
        /*0440*/ 	.word	0x00000000
        /*0444*/ 	.short	0x0101
        /*0446*/ 	.byte	0xff
	.zero		1


	//   ....[50]....
        /*0448*/ 	.word	0x000027b0
        /*044c*/ 	.word	0x000000ff
        /*0450*/ 	.word	0x00000000
        /*0454*/ 	.short	0x010a
        /*0456*/ 	.byte	0x04
	.zero		1


	//   ....[51]....
        /*0458*/ 	.word	0x00002840
        /*045c*/ 	.word	0x000000ff
        /*0460*/ 	.word	0x00000000
        /*0464*/ 	.short	0x010a
        /*0466*/ 	.byte	0x04
	.zero		1


	//   ....[52]....
        /*0468*/ 	.word	0x000028d0
        /*046c*/ 	.word	0x000000ff
        /*0470*/ 	.word	0x00000000
        /*0474*/ 	.short	0x010a
        /*0476*/ 	.byte	0x04
	.zero		1


	//   ....[53]....
        /*0478*/ 	.word	0x00002960
        /*047c*/ 	.word	0x000000ff
        /*0480*/ 	.word	0x00000000
        /*0484*/ 	.short	0x010a
        /*0486*/ 	.byte	0x04
	.zero		1


	//   ....[54]....
        /*0488*/ 	.word	0x000029f0
        /*048c*/ 	.word	0x000000ff
        /*0490*/ 	.word	0x00000000
        /*0494*/ 	.short	0x010a
        /*0496*/ 	.byte	0x04
	.zero		1


	//   ....[55]....
        /*0498*/ 	.word	0x00002a90
        /*049c*/ 	.word	0x00000000
        /*04a0*/ 	.word	0x00000000
        /*04a4*/ 	.short	0x010a
        /*04a6*/ 	.byte	0xff
	.zero		1


	//   ....[56]....
        /*04a8*/ 	.word	0x00002bc0
        /*04ac*/ 	.word	0x00000000
        /*04b0*/ 	.word	0x00000110
        /*04b4*/ 	.short	0x010a
        /*04b6*/ 	.byte	0xff
	.zero		1


	//   ....[57]....
        /*04b8*/ 	.word	0x00002c30
        /*04bc*/ 	.word	0x00000004
        /*04c0*/ 	.word	0x00000000
        /*04c4*/ 	.short	0x0101
        /*04c6*/ 	.byte	0xff
	.zero		1


	//   ....[58]....
        /*04c8*/ 	.word	0x00002c50
        /*04cc*/ 	.word	0x000000ff
        /*04d0*/ 	.word	0x000000c0
        /*04d4*/ 	.short	0x010a
        /*04d6*/ 	.byte	0x05
	.zero		1


	//   ....[59]....
        /*04d8*/ 	.word	0x00002d70
        /*04dc*/ 	.word	0x00000000
        /*04e0*/ 	.word	0x000000b0
        /*04e4*/ 	.short	0x010a
        /*04e6*/ 	.byte	0xff
	.zero		1


	//   ....[60]....
        /*04e8*/ 	.word	0x00002e70
        /*04ec*/ 	.word	0x00000000
        /*04f0*/ 	.word	0x00000000
        /*04f4*/ 	.short	0x0101
        /*04f6*/ 	.byte	0xff
	.zero		1


	//   ....[61]....
        /*04f8*/ 	.word	0x00002f00
        /*04fc*/ 	.word	0x000000ff
        /*0500*/ 	.word	0x000000c0
        /*0504*/ 	.short	0x0106
        /*0506*/ 	.byte	0x05
	.zero		1


	//   ....[62]....
        /*0508*/ 	.word	0x00002f20
        /*050c*/ 	.word	0x000000ff
        /*0510*/ 	.word	0x000000c0
        /*0514*/ 	.short	0x010a
        /*0516*/ 	.byte	0x05
	.zero		1


	//   ....[63]....
        /*0518*/ 	.word	0x00002fb0
        /*051c*/ 	.word	0x000000ff
        /*0520*/ 	.word	0x000000c0
        /*0524*/ 	.short	0x0106
        /*0526*/ 	.byte	0x04
	.zero		1


	//   ....[64]....
        /*0528*/ 	.word	0x00002ff0
        /*052c*/ 	.word	0x00000000
        /*0530*/ 	.word	0x000000c0
        /*0534*/ 	.short	0x010a
        /*0536*/ 	.byte	0xff
	.zero		1


	//   ....[65]....
        /*0538*/ 	.word	0x00003230
        /*053c*/ 	.word	0x000000ff
        /*0540*/ 	.word	0x00000008
        /*0544*/ 	.short	0x010a
        /*0546*/ 	.byte	0x06
	.zero		1


	//   ....[66]....
        /*0548*/ 	.word	0x00003250
        /*054c*/ 	.word	0x000000ff
        /*0550*/ 	.word	0x00000008
        /*0554*/ 	.short	0x010a
        /*0556*/ 	.byte	0x06
	.zero		1


	//   ....[67]....
        /*0558*/ 	.word	0x000033e0
        /*055c*/ 	.word	0x000000ff
        /*0560*/ 	.word	0x00000008
        /*0564*/ 	.short	0x010a
        /*0566*/ 	.byte	0x06
	.zero		1


	//   ....[68]....
        /*0568*/ 	.word	0x00003400
        /*056c*/ 	.word	0x000000ff
        /*0570*/ 	.word	0x00000008
        /*0574*/ 	.short	0x010a
        /*0576*/ 	.byte	0x06
	.zero		1


	//   ....[69]....
        /*0578*/ 	.word	0x000034c0
        /*057c*/ 	.word	0x000000ff
        /*0580*/ 	.word	0x00000000
        /*0584*/ 	.short	0x0101
        /*0586*/ 	.byte	0x07
	.zero		1


	//   ....[70]....
        /*0588*/ 	.word	0x00003880
        /*058c*/ 	.word	0x00000000
        /*0590*/ 	.word	0x000000b0
        /*0594*/ 	.short	0x010a
        /*0596*/ 	.byte	0xff
	.zero		1


	//   ....[71]....
        /*0598*/ 	.word	0x00003940
        /*059c*/ 	.word	0x00000000
        /*05a0*/ 	.word	0x00000000
        /*05a4*/ 	.short	0x0101
        /*05a6*/ 	.byte	0xff
	.zero		1


	//   ....[72]....
        /*05a8*/ 	.word	0x000039f0
        /*05ac*/ 	.word	0x000000ff
        /*05b0*/ 	.word	0x00000000
        /*05b4*/ 	.short	0x010a
        /*05b6*/ 	.byte	0x09
	.zero		1


	//   ....[73]....
        /*05b8*/ 	.word	0x00003a10
        /*05bc*/ 	.word	0x000000ff
        /*05c0*/ 	.word	0x000000f0
        /*05c4*/ 	.short	0x010a
        /*05c6*/ 	.byte	0x08
	.zero		1


	//   ....[74]....
        /*05c8*/ 	.word	0x00003ac0
        /*05cc*/ 	.word	0x000000ff
        /*05d0*/ 	.word	0x00000000
        /*05d4*/ 	.short	0x010a
        /*05d6*/ 	.byte	0x0e
	.zero		1


	//   ....[75]....
        /*05d8*/ 	.word	0x00003bf0
        /*05dc*/ 	.word	0x000000ff
        /*05e0*/ 	.word	0x00000000
        /*05e4*/ 	.short	0x010a
        /*05e6*/ 	.byte	0x26
	.zero		1


	//   ....[76]....
        /*05e8*/ 	.word	0x00004030
        /*05ec*/ 	.word	0x000000ff
        /*05f0*/ 	.word	0x00000000
        /*05f4*/ 	.short	0x010a
        /*05f6*/ 	.byte	0x08
	.zero		1


	//   ....[77]....
        /*05f8*/ 	.word	0x000040c0
        /*05fc*/ 	.word	0x000000ff
        /*0600*/ 	.word	0x00000000
        /*0604*/ 	.short	0x010a
        /*0606*/ 	.byte	0x08
	.zero		1


	//   ....[78]....
        /*0608*/ 	.word	0x00004150
        /*060c*/ 	.word	0x000000ff
        /*0610*/ 	.word	0x00000000
        /*0614*/ 	.short	0x010a
        /*0616*/ 	.byte	0x08
	.zero		1


	//   ....[79]....
        /*0618*/ 	.word	0x000041f0
        /*061c*/ 	.word	0x00000000
        /*0620*/ 	.word	0x00000000
        /*0624*/ 	.short	0x010a
        /*0626*/ 	.byte	0xff
	.zero		1


	//   ....[80]....
        /*0628*/ 	.word	0x00004230
        /*062c*/ 	.word	0x00000000
        /*0630*/ 	.word	0x00000000
        /*0634*/ 	.short	0x010a
        /*0636*/ 	.byte	0xff
	.zero		1


	//   ....[81]....
        /*0638*/ 	.word	0x000042a0
        /*063c*/ 	.word	0x000000ff
        /*0640*/ 	.word	0x00000000
        /*0644*/ 	.short	0x0101
        /*0646*/ 	.byte	0x05
	.zero		1


	//   ....[82]....
        /*0648*/ 	.word	0x000042e0
        /*064c*/ 	.word	0x000000ff
        /*0650*/ 	.word	0x00000130
        /*0654*/ 	.short	0x010a
        /*0656*/ 	.byte	0x07
	.zero		1


	//   ....[83]....
        /*0658*/ 	.word	0x00004330
        /*065c*/ 	.word	0x000000ff
        /*0660*/ 	.word	0x00000000
        /*0664*/ 	.short	0x0101
        /*0666*/ 	.byte	0x05
	.zero		1


	//   ....[84]....
        /*0668*/ 	.word	0x00004780
        /*066c*/ 	.word	0x00000000
        /*0670*/ 	.word	0x000000b0
        /*0674*/ 	.short	0x010a
        /*0676*/ 	.byte	0xff
	.zero		1


	//   ....[85]....
        /*0678*/ 	.word	0x00004840
        /*067c*/ 	.word	0x00000000
        /*0680*/ 	.word	0x00000000
        /*0684*/ 	.short	0x0101
        /*0686*/ 	.byte	0xff
	.zero		1


	//   ....[86]....
        /*0688*/ 	.word	0x00004b60
        /*068c*/ 	.word	0x000000ff
        /*0690*/ 	.word	0x000000a8
        /*0694*/ 	.short	0x010a
        /*0696*/ 	.byte	0x07
	.zero		1


	//   ....[87]....
        /*0698*/ 	.word	0x00004d50
        /*069c*/ 	.word	0x000000ff
        /*06a0*/ 	.word	0x00000080
        /*06a4*/ 	.short	0x010a
        /*06a6*/ 	.byte	0x07
	.zero		1


	//   ....[88]....
        /*06a8*/ 	.word	0x00004f40
        /*06ac*/ 	.word	0x000000ff
        /*06b0*/ 	.word	0x00000060
        /*06b4*/ 	.short	0x010b
        /*06b6*/ 	.byte	0x07
	.zero		1


	//   ....[89]....
        /*06b8*/ 	.word	0x00004f50
        /*06bc*/ 	.word	0x000000ff
        /*06c0*/ 	.word	0x00000000
        /*06c4*/ 	.short	0x0101
        /*06c6*/ 	.byte	0x0e
	.zero		1


	//   ....[90]....
        /*06c8*/ 	.word	0x00004f70
        /*06cc*/ 	.word	0x000000ff
        /*06d0*/ 	.word	0x00000088
        /*06d4*/ 	.short	0x010a
        /*06d6*/ 	.byte	0x07
	.zero		1


	//   ....[91]....
        /*06d8*/ 	.word	0x00005120
        /*06dc*/ 	.word	0x000000ff
        /*06e0*/ 	.word	0x00000068
        /*06e4*/ 	.short	0x010b
        /*06e6*/ 	.byte	0x07
	.zero		1


	//   ....[92]....
        /*06e8*/ 	.word	0x00005130
        /*06ec*/ 	.word	0x000000ff
        /*06f0*/ 	.word	0x00000000
        /*06f4*/ 	.short	0x0101
        /*06f6*/ 	.byte	0x0e
	.zero		1


	//   ....[93]....
        /*06f8*/ 	.word	0x00005140
        /*06fc*/ 	.word	0x000000ff
        /*0700*/ 	.word	0x00000090
        /*0704*/ 	.short	0x010a
        /*0706*/ 	.byte	0x07
	.zero		1


	//   ....[94]....
        /*0708*/ 	.word	0x00005370
        /*070c*/ 	.word	0x000000ff
        /*0710*/ 	.word	0x00000070
        /*0714*/ 	.short	0x010b
        /*0716*/ 	.byte	0x07
	.zero		1


	//   ....[95]....
        /*0718*/ 	.word	0x000053e0
        /*071c*/ 	.word	0x000000ff
        /*0720*/ 	.word	0x00000000
        /*0724*/ 	.short	0x0101
        /*0726*/ 	.byte	0x0e
	.zero		1


	//   ....[96]....
        /*0728*/ 	.word	0x00005420
        /*072c*/ 	.word	0x000000ff
        /*0730*/ 	.word	0x00000098
        /*0734*/ 	.short	0x010a
        /*0736*/ 	.byte	0x07
	.zero		1


	//   ....[97]....
        /*0738*/ 	.word	0x00005650
        /*073c*/ 	.word	0x000000ff
        /*0740*/ 	.word	0x00000078
        /*0744*/ 	.short	0x010b
        /*0746*/ 	.byte	0x07
	.zero		1


	//   ....[98]....
        /*0748*/ 	.word	0x00005670
        /*074c*/ 	.word	0x000000ff
        /*0750*/ 	.word	0x00000000
        /*0754*/ 	.short	0x0101
        /*0756*/ 	.byte	0x0d
	.zero		1


	//   ....[99]....
        /*0758*/ 	.word	0x000056a0
        /*075c*/ 	.word	0x000000ff
        /*0760*/ 	.word	0x00000080
        /*0764*/ 	.short	0x010a
        /*0766*/ 	.byte	0x07
	.zero		1


	//   ....[100]....
        /*0768*/ 	.word	0x000056c0
        /*076c*/ 	.word	0x000000ff
        /*0770*/ 	.word	0x00000088
        /*0774*/ 	.short	0x010a
        /*0776*/ 	.byte	0x07
	.zero		1


	//   ....[101]....
        /*0778*/ 	.word	0x000056e0
        /*077c*/ 	.word	0x000000ff
        /*0780*/ 	.word	0x00000090
        /*0784*/ 	.short	0x010a
        /*0786*/ 	.byte	0x07
	.zero		1


	//   ....[102]....
        /*0788*/ 	.word	0x00005720
        /*078c*/ 	.word	0x00000000
        /*0790*/ 	.word	0x00000098
        /*0794*/ 	.short	0x010a
        /*0796*/ 	.byte	0xff
	.zero		1


	//   ....[103]....
        /*0798*/ 	.word	0x00005a70
        /*079c*/ 	.word	0x00000000
        /*07a0*/ 	.word	0x000000b0
        /*07a4*/ 	.short	0x010a
        /*07a6*/ 	.byte	0xff
	.zero		1


	//   ....[104]....
        /*07a8*/ 	.word	0x00005b80
        /*07ac*/ 	.word	0x00000000
        /*07b0*/ 	.word	0x00000000
        /*07b4*/ 	.short	0x0101
        /*07b6*/ 	.byte	0xff
	.zero		1


	//   ....[105]....
        /*07b8*/ 	.word	0x000065a0
        /*07bc*/ 	.word	0x000000ff
        /*07c0*/ 	.word	0x00000060
        /*07c4*/ 	.short	0x010a
        /*07c6*/ 	.byte	0x30
	.zero		1


	//   ....[106]....
        /*07c8*/ 	.word	0x000065e0
        /*07cc*/ 	.word	0x0000004a
        /*07d0*/ 	.word	0x000000d0
        /*07d4*/ 	.short	0x010a
        /*07d6*/ 	.byte	0xff
	.zero		1


	//   ....[107]....
        /*07d8*/ 	.word	0x000066f0
        /*07dc*/ 	.word	0x000000ff
        /*07e0*/ 	.word	0x00000060
        /*07e4*/ 	.short	0x010a
        /*07e6*/ 	.byte	0x30
	.zero		1


	//   ....[108]....
        /*07e8*/ 	.word	0x000067c0
        /*07ec*/ 	.word	0x0000004a
        /*07f0*/ 	.word	0x000000d0
        /*07f4*/ 	.short	0x010a
        /*07f6*/ 	.byte	0xff
	.zero		1


	//   ....[109]....
        /*07f8*/ 	.word	0x00006f70
        /*07fc*/ 	.word	0x00000000
        /*0800*/ 	.word	0x00000000
        /*0804*/ 	.short	0x0101
        /*0806*/ 	.byte	0xff
	.zero		1


	//   ....[110]....
        /*0808*/ 	.word	0x00006f80
        /*080c*/ 	.word	0x00000003
        /*0810*/ 	.word	0x00000060
        /*0814*/ 	.short	0x010a
        /*0816*/ 	.byte	0xff
	.zero		1


	//   ....[111]....
        /*0818*/ 	.word	0x00007040
        /*081c*/ 	.word	0x00000003
        /*0820*/ 	.word	0x00000060
        /*0824*/ 	.short	0x010a
        /*0826*/ 	.byte	0xff
	.zero		1


	//   ....[112]....
        /*0828*/ 	.word	0x00007830
        /*082c*/ 	.word	0x00000052
        /*0830*/ 	.word	0x00000000
        /*0834*/ 	.short	0x0101
        /*0836*/ 	.byte	0xff
	.zero		1


	//   ....[113]....
        /*0838*/ 	.word	0x00007850
        /*083c*/ 	.word	0x00000053
        /*0840*/ 	.word	0x00000060
        /*0844*/ 	.short	0x010a
        /*0846*/ 	.byte	0xff
	.zero		1


	//   ....[114]....
        /*0848*/ 	.word	0x00007900
        /*084c*/ 	.word	0x00000053
        /*0850*/ 	.word	0x00000060
        /*0854*/ 	.short	0x010a
        /*0856*/ 	.byte	0xff
	.zero		1


	//   ....[115]....
        /*0858*/ 	.word	0x000080f0
        /*085c*/ 	.word	0x00000052
        /*0860*/ 	.word	0x00000000
        /*0864*/ 	.short	0x0101
        /*0866*/ 	.byte	0xff
	.zero		1


	//   ....[116]....
        /*0868*/ 	.word	0x00008110
        /*086c*/ 	.word	0x00000058
        /*0870*/ 	.word	0x00000060
        /*0874*/ 	.short	0x010a
        /*0876*/ 	.byte	0xff
	.zero		1


	//   ....[117]....
        /*0878*/ 	.word	0x000081c0
        /*087c*/ 	.word	0x00000058
        /*0880*/ 	.word	0x00000060
        /*0884*/ 	.short	0x010a
        /*0886*/ 	.byte	0xff
	.zero		1


	//   ....[118]....
        /*0888*/ 	.word	0x00008470
        /*088c*/ 	.word	0x0000004a
        /*0890*/ 	.word	0x00000000
        /*0894*/ 	.short	0x0101
        /*0896*/ 	.byte	0xff
	.zero		1


	//   ....[119]....
        /*0898*/ 	.word	0x00008a00
        /*089c*/ 	.word	0x00000002
        /*08a0*/ 	.word	0x00000000
        /*08a4*/ 	.short	0x0101
        /*08a6*/ 	.byte	0xff
	.zero		1


	//   ....[120]....
        /*08a8*/ 	.word	0x00008c70
        /*08ac*/ 	.word	0x000000ff
        /*08b0*/ 	.word	0x00000000
        /*08b4*/ 	.short	0x0101
        /*08b6*/ 	.byte	0x04
	.zero		1


	//   ....[121]....
        /*08b8*/ 	.word	0x00008c90
        /*08bc*/ 	.word	0x00000003
        /*08c0*/ 	.word	0x00000120
        /*08c4*/ 	.short	0x010a
        /*08c6*/ 	.byte	0xff
	.zero		1


	//   ....[122]....
        /*08c8*/ 	.word	0x00008cf0
        /*08cc*/ 	.word	0x00000002
        /*08d0*/ 	.word	0x00000030
        /*08d4*/ 	.short	0x010a
        /*08d6*/ 	.byte	0xff
	.zero		1


	//   ....[123]....
        /*08d8*/ 	.word	0x00008d50
        /*08dc*/ 	.word	0x00000002
        /*08e0*/ 	.word	0x00000030
        /*08e4*/ 	.short	0x010a
        /*08e6*/ 	.byte	0xff
	.zero		1


	//   ....[124]....
        /*08e8*/ 	.word	0x00008da0
        /*08ec*/ 	.word	0x00000002
        /*08f0*/ 	.word	0x000000b0
        /*08f4*/ 	.short	0x010a
        /*08f6*/ 	.byte	0xff
	.zero		1


	//   ....[125]....
        /*08f8*/ 	.word	0x00008e00
        /*08fc*/ 	.word	0x00000000
        /*0900*/ 	.word	0x00000000
        /*0904*/ 	.short	0x010a
        /*0906*/ 	.byte	0xff
	.zero		1


	//   ....[126]....
        /*0908*/ 	.word	0x00008e60
        /*090c*/ 	.word	0x00000000
        /*0910*/ 	.word	0x00000000
        /*0914*/ 	.short	0x010a
        /*0916*/ 	.byte	0xff
	.zero		1


	//   ....[127]....
        /*0918*/ 	.word	0x00008ec0
        /*091c*/ 	.word	0x00000000
        /*0920*/ 	.word	0x00000000
        /*0924*/ 	.short	0x010a
        /*0926*/ 	.byte	0xff
	.zero		1


	//   ....[128]....
        /*0928*/ 	.word	0x00008f20
        /*092c*/ 	.word	0x00000000
        /*0930*/ 	.word	0x00000000
        /*0934*/ 	.short	0x010a
        /*0936*/ 	.byte	0xff
	.zero		1


	//   ....[129]....
        /*0938*/ 	.word	0x00008f80
        /*093c*/ 	.word	0x00000000
        /*0940*/ 	.word	0x00000000
        /*0944*/ 	.short	0x010a
        /*0946*/ 	.byte	0xff
	.zero		1


	//   ....[130]....
        /*0948*/ 	.word	0x00008fd0
        /*094c*/ 	.word	0x00000000
        /*0950*/ 	.word	0x00000110
        /*0954*/ 	.short	0x010a
        /*0956*/ 	.byte	0xff
	.zero		1


	//   ....[131]....
        /*0958*/ 	.word	0x00009030
        /*095c*/ 	.word	0x00000000
        /*0960*/ 	.word	0x000000c0
        /*0964*/ 	.short	0x010a
        /*0966*/ 	.byte	0xff
	.zero		1


	//   ....[132]....
        /*0968*/ 	.word	0x00009080
        /*096c*/ 	.word	0x00000000
        /*0970*/ 	.word	0x000000b0
        /*0974*/ 	.short	0x010a
        /*0976*/ 	.byte	0xff
	.zero		1


	//   ....[133]....
        /*0978*/ 	.word	0x000090e0
        /*097c*/ 	.word	0x00000000
        /*0980*/ 	.word	0x000000c0
        /*0984*/ 	.short	0x010a
        /*0986*/ 	.byte	0xff
	.zero		1


	//   ....[134]....
        /*0988*/ 	.word	0x00009140
        /*098c*/ 	.word	0x00000004
        /*0990*/ 	.word	0x00000008
        /*0994*/ 	.short	0x010a
        /*0996*/ 	.byte	0xff
	.zero		1


	//   ....[135]....
        /*0998*/ 	.word	0x00009220
        /*099c*/ 	.word	0x00000002
        /*09a0*/ 	.word	0x00000008
        /*09a4*/ 	.short	0x010a
        /*09a6*/ 	.byte	0xff
	.zero		1


	//   ....[136]....
        /*09a8*/ 	.word	0x00009270
        /*09ac*/ 	.word	0x00000000
        /*09b0*/ 	.word	0x000000b0
        /*09b4*/ 	.short	0x010a
        /*09b6*/ 	.byte	0xff
	.zero		1


	//   ....[137]....
        /*09b8*/ 	.word	0x000092d0
        /*09bc*/ 	.word	0x00000000
        /*09c0*/ 	.word	0x000000f0
        /*09c4*/ 	.short	0x010a
        /*09c6*/ 	.byte	0xff
	.zero		1


	//   ....[138]....
        /*09c8*/ 	.word	0x00009330
        /*09cc*/ 	.word	0x00000000
        /*09d0*/ 	.word	0x00000000
        /*09d4*/ 	.short	0x010a
        /*09d6*/ 	.byte	0xff
	.zero		1


	//   ....[139]....
        /*09d8*/ 	.word	0x00009390
        /*09dc*/ 	.word	0x00000000
        /*09e0*/ 	.word	0x00000000
        /*09e4*/ 	.short	0x010a
        /*09e6*/ 	.byte	0xff
	.zero		1


	//   ....[140]....
        /*09e8*/ 	.word	0x000093f0
        /*09ec*/ 	.word	0x00000000
        /*09f0*/ 	.word	0x00000000
        /*09f4*/ 	.short	0x010a
        /*09f6*/ 	.byte	0xff
	.zero		1


	//   ....[141]....
        /*09f8*/ 	.word	0x00009450
        /*09fc*/ 	.word	0x00000000
        /*0a00*/ 	.word	0x00000000
        /*0a04*/ 	.short	0x010a
        /*0a06*/ 	.byte	0xff
	.zero		1


	//   ....[142]....
        /*0a08*/ 	.word	0x000094b0
        /*0a0c*/ 	.word	0x00000000
        /*0a10*/ 	.word	0x00000130
        /*0a14*/ 	.short	0x010a
        /*0a16*/ 	.byte	0xff
	.zero		1


	//   ....[143]....
        /*0a18*/ 	.word	0x00009500
        /*0a1c*/ 	.word	0x00000000
        /*0a20*/ 	.word	0x000000b0
        /*0a24*/ 	.short	0x010a
        /*0a26*/ 	.byte	0xff
	.zero		1


	//   ....[144]....
        /*0a28*/ 	.word	0x00009560
        /*0a2c*/ 	.word	0x00000000
        /*0a30*/ 	.word	0x000000a8
        /*0a34*/ 	.short	0x010a
        /*0a36*/ 	.byte	0xff
	.zero		1


	//   ....[145]....
        /*0a38*/ 	.word	0x000095c0
        /*0a3c*/ 	.word	0x00000003
        /*0a40*/ 	.word	0x00000080
        /*0a44*/ 	.short	0x010a
        /*0a46*/ 	.byte	0xff
	.zero		1


	//   ....[146]....
        /*0a48*/ 	.word	0x00009620
        /*0a4c*/ 	.word	0x00000003
        /*0a50*/ 	.word	0x00000088
        /*0a54*/ 	.short	0x010a
        /*0a56*/ 	.byte	0xff
	.zero		1


	//   ....[147]....
        /*0a58*/ 	.word	0x00009680
        /*0a5c*/ 	.word	0x00000003
        /*0a60*/ 	.word	0x00000090
        /*0a64*/ 	.short	0x010a
        /*0a66*/ 	.byte	0xff
	.zero		1


	//   ....[148]....
        /*0a68*/ 	.word	0x000096e0
        /*0a6c*/ 	.word	0x00000003
        /*0a70*/ 	.word	0x00000098
        /*0a74*/ 	.short	0x010a
        /*0a76*/ 	.byte	0xff
	.zero		1


	//   ....[149]....
        /*0a78*/ 	.word	0x00009740
        /*0a7c*/ 	.word	0x00000000
        /*0a80*/ 	.word	0x00000080
        /*0a84*/ 	.short	0x010a
        /*0a86*/ 	.byte	0xff
	.zero		1


	//   ....[150]....
        /*0a88*/ 	.word	0x000097a0
        /*0a8c*/ 	.word	0x00000000
        /*0a90*/ 	.word	0x00000088
        /*0a94*/ 	.short	0x010a
        /*0a96*/ 	.byte	0xff
	.zero		1


	//   ....[151]....
        /*0a98*/ 	.word	0x00009800
        /*0a9c*/ 	.word	0x00000000
        /*0aa0*/ 	.word	0x00000090
        /*0aa4*/ 	.short	0x010a
        /*0aa6*/ 	.byte	0xff
	.zero		1


	//   ....[152]....
        /*0aa8*/ 	.word	0x00009850
        /*0aac*/ 	.word	0x00000000
        /*0ab0*/ 	.word	0x000000b0
        /*0ab4*/ 	.short	0x010a
        /*0ab6*/ 	.byte	0xff
	.zero		1


	//   ....[153]....
        /*0ab8*/ 	.word	0x000098b0
        /*0abc*/ 	.word	0x00000000
        /*0ac0*/ 	.word	0x00000060
        /*0ac4*/ 	.short	0x010a
        /*0ac6*/ 	.byte	0xff
	.zero		1


	//   ....[154]....
        /*0ac8*/ 	.word	0x00009900
        /*0acc*/ 	.word	0x0000004a
        /*0ad0*/ 	.word	0x000000d0
        /*0ad4*/ 	.short	0x010a
        /*0ad6*/ 	.byte	0xff
	.zero		1


	//   ....[155]....
        /*0ad8*/ 	.word	0x00009950
        /*0adc*/ 	.word	0x00000003
        /*0ae0*/ 	.word	0x00000060
        /*0ae4*/ 	.short	0x010a
        /*0ae6*/ 	.byte	0xff
	.zero		1


	//   ....[156]....
        /*0ae8*/ 	.word	0x000099a0
        /*0aec*/ 	.word	0x00000053
        /*0af0*/ 	.word	0x00000060
        /*0af4*/ 	.short	0x010a
        /*0af6*/ 	.byte	0xff
	.zero		1


	//   ....[157]....
        /*0af8*/ 	.word	0x000099f0
        /*0afc*/ 	.word	0x00000058
        /*0b00*/ 	.word	0x00000060
        /*0b04*/ 	.short	0x010a
        /*0b06*/ 	.byte	0xff
	.zero		1


	//----- nvinfo : EIATTR_NUM_MBARRIERS
	.align		4
.L_47:
        /*0b08*/ 	.byte	0x03, 0x38
        /*0b0a*/ 	.short	0x0027


	//----- nvinfo : EIATTR_EXIT_INSTR_OFFSETS
	.align		4
        /*0b0c*/ 	.byte	0x04, 0x1c
        /*0b0e*/ 	.short	(.L_49 - .L_48)


	//   ....[0]....
.L_48:
        /*0b10*/ 	.word	0x00002ac0


	//   ....[1]....
        /*0b14*/ 	.word	0x00002fc0


	//   ....[2]....
        /*0b18*/ 	.word	0x00003020


	//   ....[3]....
        /*0b1c*/ 	.word	0x00004560


	//   ....[4]....
        /*0b20*/ 	.word	0x00005750


	//   ....[5]....
        /*0b24*/ 	.word	0x00005790


	//   ....[6]....
        /*0b28*/ 	.word	0x00008b60


	//   ....[7]....
        /*0b2c*/ 	.word	0x00008be0


	//   ....[8]....
        /*0b30*/ 	.word	0x00008c10


	//   ....[9]....
        /*0b34*/ 	.word	0x00008c80


	//----- nvinfo : EIATTR_MAX_THREADS
	.align		4
.L_49:
        /*0b38*/ 	.byte	0x04, 0x05
        /*0b3a*/ 	.short	(.L_51 - .L_50)
.L_50:
        /*0b3c*/ 	.word	0x00000100
        /*0b40*/ 	.word	0x00000001
        /*0b44*/ 	.word	0x00000001


	//----- nvinfo : EIATTR_CRS_STACK_SIZE
	.align		4
.L_51:
        /*0b48*/ 	.byte	0x04, 0x1e
        /*0b4a*/ 	.short	(.L_53 - .L_52)
.L_52:
        /*0b4c*/ 	.word	0x00000000


	//----- nvinfo : EIATTR_CBANK_PARAM_SIZE
	.align		4
.L_53:
        /*0b50*/ 	.byte	0x03, 0x19
        /*0b52*/ 	.short	0x0800


	//----- nvinfo : EIATTR_PARAM_CBANK
	.align		4
        /*0b54*/ 	.byte	0x04, 0x0a
        /*0b56*/ 	.short	(.L_55 - .L_54)
	.align		4
.L_54:
        /*0b58*/ 	.word	index@(.nv.constant0._ZN7cutlass13device_kernelINS_4gemm6kernel13GemmUniversalIN4cute5tupleIJiiiiEEENS1_10collective13CollectiveMmaINS1_35MainloopSm100TmaUmmaWarpSpecializedILi6ELi2ELi4ENS5_IJNS4_1CILi2EEENSA_ILi1EEESC_EEEEENS5_IJNSA_ILi128EEESF_SF_EEENS_6half_tENS5_IJlSC_lEEESH_SI_NS4_8TiledMMAINS4_8MMA_AtomIJNS4_26SM100_MMA_F16BF16_2x1SM_SSISH_SH_fLi128ELi128ELNS4_4UMMA5MajorE0ELSN_0ELNSM_7ScaleInE0ELSO_0EEEEEENS4_6LayoutINS5_IJSC_SC_SC_EEENS5_IJNSA_ILi0EEEST_ST_EEEEENS5_IJNS4_10UnderscoreESW_SW_EEEEENS4_18SM100_TMA_2SM_LOADENS4_14ComposedLayoutINS4_7SwizzleILi3ELi4ELi3EEENS4_18smem_ptr_flag_bitsILi16EEENSR_INS5_IJNSA_ILi8EEENSA_ILi64EEEEEENS5_IJS16_SC_EEEEEEEvNS4_8identityESZ_S1A_vS1B_EENS_8epilogue10collective18CollectiveEpilogueINS1D_23Sm100TmaWarpSpecializedILi4ELi2ELi16ELb1ELb0EEEJNS5_IJS16_SF_SF_EEENS5_IJNSR_IS16_SC_EENSR_INS5_IJNSA_ILi16EEESB_EEENS5_IJSC_S16_EEEEEEEESH_SI_SH_SI_NS1D_6fusion15FusionCallbacksIS1H_NS1P_17LinearCombinationISH_fSH_fLNS_15FloatRoundStyleE2EEES1I_S1O_JEEENS4_5SM1004TMEM4LOAD26SM100_TMEM_LOAD_32dp32b16xENS4_13SM90_TMA_LOADENS10_INS11_ILi1ELi4ELi3EEES14_NSR_INS5_IJS15_S1K_EEENS5_IJS1K_SC_EEEEEEENS4_39AutoVectorizingCopyWithAssumedAlignmentILi128EEENS4_14SM90_TMA_STOREES24_S26_S26_EEEvvEEEEvNT_6ParamsE)
        /*0b5c*/ 	.short	0x0380
        /*0b5e*/ 	.short	0x0800


	//----- nvinfo : EIATTR_SW_WAR
	.align		4
.L_55:
        /*0b60*/ 	.byte	0x04, 0x36
        /*0b62*/ 	.short	(.L_57 - .L_56)
.L_56:
        /*0b64*/ 	.word	0x00000008
.L_57:


//--------------------- .nv.callgraph             --------------------------
	.section	.nv.callgraph,"",@"SHT_CUDA_CALLGRAPH"
	.align	4
	.sectionentsize	8
	.align		4
        /*0000*/ 	.word	0x00000000
	.align		4
        /*0004*/ 	.word	0xffffffff
	.align		4
        /*0008*/ 	.word	index@(_ZN7cutlass13device_kernelINS_4gemm6kernel13GemmUniversalIN4cute5tupleIJiiiiEEENS1_10collective13CollectiveMmaINS1_35MainloopSm100TmaUmmaWarpSpecializedILi6ELi2ELi4ENS5_IJNS4_1CILi2EEENSA_ILi1EEESC_EEEEENS5_IJNSA_ILi128EEESF_SF_EEENS_6half_tENS5_IJlSC_lEEESH_SI_NS4_8TiledMMAINS4_8MMA_AtomIJNS4_26SM100_MMA_F16BF16_2x1SM_SSISH_SH_fLi128ELi128ELNS4_4UMMA5MajorE0ELSN_0ELNSM_7ScaleInE0ELSO_0EEEEEENS4_6LayoutINS5_IJSC_SC_SC_EEENS5_IJNSA_ILi0EEEST_ST_EEEEENS5_IJNS4_10UnderscoreESW_SW_EEEEENS4_18SM100_TMA_2SM_LOADENS4_14ComposedLayoutINS4_7SwizzleILi3ELi4ELi3EEENS4_18smem_ptr_flag_bitsILi16EEENSR_INS5_IJNSA_ILi8EEENSA_ILi64EEEEEENS5_IJS16_SC_EEEEEEEvNS4_8identityESZ_S1A_vS1B_EENS_8epilogue10collective18CollectiveEpilogueINS1D_23Sm100TmaWarpSpecializedILi4ELi2ELi16ELb1ELb0EEEJNS5_IJS16_SF_SF_EEENS5_IJNSR_IS16_SC_EENSR_INS5_IJNSA_ILi16EEESB_EEENS5_IJSC_S16_EEEEEEEESH_SI_SH_SI_NS1D_6fusion15FusionCallbacksIS1H_NS1P_17LinearCombinationISH_fSH_fLNS_15FloatRoundStyleE2EEES1I_S1O_JEEENS4_5SM1004TMEM4LOAD26SM100_TMEM_LOAD_32dp32b16xENS4_13SM90_TMA_LOADENS10_INS11_ILi1ELi4ELi3EEES14_NSR_INS5_IJS15_S1K_EEENS5_IJS1K_SC_EEEEEEENS4_39AutoVectorizingCopyWithAssumedAlignmentILi128EEENS4_14SM90_TMA_STOREES24_S26_S26_EEEvvEEEEvNT_6ParamsE)
	.align		4
        /*000c*/ 	.word	index@(__assertfail)
	.align		4
        /*0010*/ 	.word	0x00000000
	.align		4
        /*0014*/ 	.word	0xfffffffe
	.align		4
        /*0018*/ 	.word	0x00000000
	.align		4
        /*001c*/ 	.word	0xfffffffd
	.align		4
        /*0020*/ 	.word	0x00000000
	.align		4
        /*0024*/ 	.word	0xfffffffc


//--------------------- .nv.constant4             --------------------------
	.section	.nv.constant4,"a",@progbits
	.align	8
	.align		8
.nv.constant4:
        /*0000*/ 	.dword	__assertfail
	.align		8
        /*0008*/ 	.dword	__unnamed_1
	.align		8
        /*0010*/ 	.dword	__unnamed_2
	.align		8
        /*0018*/ 	.dword	_ZN40_INTERNAL_ec841b66_4_k_cu_4aea8b6e_166514cuda3std3__45__cpo5beginE
	.align		8
        /*0020*/ 	.dword	_ZN40_INTERNAL_ec841b66_4_k_cu_4aea8b6e_166514cuda3std3__45__cpo3endE
	.align		8
        /*0028*/ 	.dword	_ZN40_INTERNAL_ec841b66_4_k_cu_4aea8b6e_166514cuda3std3__45__cpo6cbeginE
	.align		8
        /*0030*/ 	.dword	_ZN40_INTERNAL_ec841b66_4_k_cu_4aea8b6e_166514cuda3std3__45__cpo4cendE
	.align		8
        /*0038*/ 	.dword	_ZN40_INTERNAL_ec841b66_4_k_cu_4aea8b6e_166514cuda3std3__442_GLOBAL__N__ec841b66_4_k_cu_4aea8b6e_166516ignoreE
	.align		8
        /*0040*/ 	.dword	_ZN40_INTERNAL_ec841b66_4_k_cu_4aea8b6e_166514cuda3std3__419piecewise_constructE
	.align		8
        /*0048*/ 	.dword	_ZN40_INTERNAL_ec841b66_4_k_cu_4aea8b6e_166514cuda3std3__48in_placeE
	.align		8
        /*0050*/ 	.dword	_ZN40_INTERNAL_ec841b66_4_k_cu_4aea8b6e_166514cuda3std6ranges3__45__cpo4swapE
	.align		8
        /*0058*/ 	.dword	_ZN40_INTERNAL_ec841b66_4_k_cu_4aea8b6e_166514cuda3std6ranges3__45__cpo9iter_moveE
	.align		8
        /*0060*/ 	.dword	_ZN40_INTERNAL_ec841b66_4_k_cu_4aea8b6e_166514cute7productE
	.align		8
        /*0068*/ 	.dword	_ZN40_INTERNAL_ec841b66_4_k_cu_4aea8b6e_166514cute1_E
	.align		8
        /*0070*/ 	.dword	$str$25
	.align		8
        /*0078*/ 	.dword	$str$26
	.align		8
        /*0080*/ 	.dword	$str$27
	.align		8
        /*0088*/ 	.dword	$str$28


//--------------------- .text._ZN7cutlass13device_kernelINS_4gemm6kernel13GemmUniversalIN4cute5tupleIJiiiiEEENS1_10collective13CollectiveMmaINS1_35MainloopSm100TmaUmmaWarpSpecializedILi6ELi2ELi4ENS5_IJNS4_1CILi2EEENSA_ILi1EEESC_EEEEENS5_IJNSA_ILi128EEESF_SF_EEENS_6half_tENS5_IJlSC_lEEESH_SI_NS4_8TiledMMAINS4_8MMA_AtomIJNS4_26SM100_MMA_F16BF16_2x1SM_SSISH_SH_fLi128ELi128ELNS4_4UMMA5MajorE0ELSN_0ELNSM_7ScaleInE0ELSO_0EEEEEENS4_6LayoutINS5_IJSC_SC_SC_EEENS5_IJNSA_ILi0EEEST_ST_EEEEENS5_IJNS4_10UnderscoreESW_SW_EEEEENS4_18SM100_TMA_2SM_LOADENS4_14ComposedLayoutINS4_7SwizzleILi3ELi4ELi3EEENS4_18smem_ptr_flag_bitsILi16EEENSR_INS5_IJNSA_ILi8EEENSA_ILi64EEEEEENS5_IJS16_SC_EEEEEEEvNS4_8identityESZ_S1A_vS1B_EENS_8epilogue10collective18CollectiveEpilogueINS1D_23Sm100TmaWarpSpecializedILi4ELi2ELi16ELb1ELb0EEEJNS5_IJS16_SF_SF_EEENS5_IJNSR_IS16_SC_EENSR_INS5_IJNSA_ILi16EEESB_EEENS5_IJSC_S16_EEEEEEEESH_SI_SH_SI_NS1D_6fusion15FusionCallbacksIS1H_NS1P_17LinearCombinationISH_fSH_fLNS_15FloatRoundStyleE2EEES1I_S1O_JEEENS4_5SM1004TMEM4LOAD26SM100_TMEM_LOAD_32dp32b16xENS4_13SM90_TMA_LOADENS10_INS11_ILi1ELi4ELi3EEES14_NSR_INS5_IJS15_S1K_EEENS5_IJS1K_SC_EEEEEEENS4_39AutoVectorizingCopyWithAssumedAlignmentILi128EEENS4_14SM90_TMA_STOREES24_S26_S26_EEEvvEEEEvNT_6ParamsE --------------------------
	.section	.text._ZN7cutlass13device_kernelINS_4gemm6kernel13GemmUniversalIN4cute5tupleIJiiiiEEENS1_10collective13CollectiveMmaINS1_35MainloopSm100TmaUmmaWarpSpecializedILi6ELi2ELi4ENS5_IJNS4_1CILi2EEENSA_ILi1EEESC_EEEEENS5_IJNSA_ILi128EEESF_SF_EEENS_6half_tENS5_IJlSC_lEEESH_SI_NS4_8TiledMMAINS4_8MMA_AtomIJNS4_26SM100_MMA_F16BF16_2x1SM_SSISH_SH_fLi128ELi128ELNS4_4UMMA5MajorE0ELSN_0ELNSM_7ScaleInE0ELSO_0EEEEEENS4_6LayoutINS5_IJSC_SC_SC_EEENS5_IJNSA_ILi0EEEST_ST_EEEEENS5_IJNS4_10UnderscoreESW_SW_EEEEENS4_18SM100_TMA_2SM_LOADENS4_14ComposedLayoutINS4_7SwizzleILi3ELi4ELi3EEENS4_18smem_ptr_flag_bitsILi16EEENSR_INS5_IJNSA_ILi8EEENSA_ILi64EEEEEENS5_IJS16_SC_EEEEEEEvNS4_8identityESZ_S1A_vS1B_EENS_8epilogue10collective18CollectiveEpilogueINS1D_23Sm100TmaWarpSpecializedILi4ELi2ELi16ELb1ELb0EEEJNS5_IJS16_SF_SF_EEENS5_IJNSR_IS16_SC_EENSR_INS5_IJNSA_ILi16EEESB_EEENS5_IJSC_S16_EEEEEEEESH_SI_SH_SI_NS1D_6fusion15FusionCallbacksIS1H_NS1P_17LinearCombinationISH_fSH_fLNS_15FloatRoundStyleE2EEES1I_S1O_JEEENS4_5SM1004TMEM4LOAD26SM100_TMEM_LOAD_32dp32b16xENS4_13SM90_TMA_LOADENS10_INS11_ILi1ELi4ELi3EEES14_NSR_INS5_IJS15_S1K_EEENS5_IJS1K_SC_EEEEEEENS4_39AutoVectorizingCopyWithAssumedAlignmentILi128EEENS4_14SM90_TMA_STOREES24_S26_S26_EEEvvEEEEvNT_6ParamsE,"ax",@progbits
	.align	128
.text._ZN7cutlass13device_kernelINS_4gemm6kernel13GemmUniversalIN4cute5tupleIJiiiiEEENS1_10collective13CollectiveMmaINS1_35MainloopSm100TmaUmmaWarpSpecializedILi6ELi2ELi4ENS5_IJNS4_1CILi2EEENSA_ILi1EEESC_EEEEENS5_IJNSA_ILi128EEESF_SF_EEENS_6half_tENS5_IJlSC_lEEESH_SI_NS4_8TiledMMAINS4_8MMA_AtomIJNS4_26SM100_MMA_F16BF16_2x1SM_SSISH_SH_fLi128ELi128ELNS4_4UMMA5MajorE0ELSN_0ELNSM_7ScaleInE0ELSO_0EEEEEENS4_6LayoutINS5_IJSC_SC_SC_EEENS5_IJNSA_ILi0EEEST_ST_EEEEENS5_IJNS4_10UnderscoreESW_SW_EEEEENS4_18SM100_TMA_2SM_LOADENS4_14ComposedLayoutINS4_7SwizzleILi3ELi4ELi3EEENS4_18smem_ptr_flag_bitsILi16EEENSR_INS5_IJNSA_ILi8EEENSA_ILi64EEEEEENS5_IJS16_SC_EEEEEEEvNS4_8identityESZ_S1A_vS1B_EENS_8epilogue10collective18CollectiveEpilogueINS1D_23Sm100TmaWarpSpecializedILi4ELi2ELi16ELb1ELb0EEEJNS5_IJS16_SF_SF_EEENS5_IJNSR_IS16_SC_EENSR_INS5_IJNSA_ILi16EEESB_EEENS5_IJSC_S16_EEEEEEEESH_SI_SH_SI_NS1D_6fusion15FusionCallbacksIS1H_NS1P_17LinearCombinationISH_fSH_fLNS_15FloatRoundStyleE2EEES1I_S1O_JEEENS4_5SM1004TMEM4LOAD26SM100_TMEM_LOAD_32dp32b16xENS4_13SM90_TMA_LOADENS10_INS11_ILi1ELi4ELi3EEES14_NSR_INS5_IJS15_S1K_EEENS5_IJS1K_SC_EEEEEEENS4_39AutoVectorizingCopyWithAssumedAlignmentILi128EEENS4_14SM90_TMA_STOREES24_S26_S26_EEEvvEEEEvNT_6ParamsE:
        .type           _ZN7cutlass13device_kernelINS_4gemm6kernel13GemmUniversalIN4cute5tupleIJiiiiEEENS1_10collective13CollectiveMmaINS1_35MainloopSm100TmaUmmaWarpSpecializedILi6ELi2ELi4ENS5_IJNS4_1CILi2EEENSA_ILi1EEESC_EEEEENS5_IJNSA_ILi128EEESF_SF_EEENS_6half_tENS5_IJlSC_lEEESH_SI_NS4_8TiledMMAINS4_8MMA_AtomIJNS4_26SM100_MMA_F16BF16_2x1SM_SSISH_SH_fLi128ELi128ELNS4_4UMMA5MajorE0ELSN_0ELNSM_7ScaleInE0ELSO_0EEEEEENS4_6LayoutINS5_IJSC_SC_SC_EEENS5_IJNSA_ILi0EEEST_ST_EEEEENS5_IJNS4_10UnderscoreESW_SW_EEEEENS4_18SM100_TMA_2SM_LOADENS4_14ComposedLayoutINS4_7SwizzleILi3ELi4ELi3EEENS4_18smem_ptr_flag_bitsILi16EEENSR_INS5_IJNSA_ILi8EEENSA_ILi64EEEEEENS5_IJS16_SC_EEEEEEEvNS4_8identityESZ_S1A_vS1B_EENS_8epilogue10collective18CollectiveEpilogueINS1D_23Sm100TmaWarpSpecializedILi4ELi2ELi16ELb1ELb0EEEJNS5_IJS16_SF_SF_EEENS5_IJNSR_IS16_SC_EENSR_INS5_IJNSA_ILi16EEESB_EEENS5_IJSC_S16_EEEEEEEESH_SI_SH_SI_NS1D_6fusion15FusionCallbacksIS1H_NS1P_17LinearCombinationISH_fSH_fLNS_15FloatRoundStyleE2EEES1I_S1O_JEEENS4_5SM1004TMEM4LOAD26SM100_TMEM_LOAD_32dp32b16xENS4_13SM90_TMA_LOADENS10_INS11_ILi1ELi4ELi3EEES14_NSR_INS5_IJS15_S1K_EEENS5_IJS1K_SC_EEEEEEENS4_39AutoVectorizingCopyWithAssumedAlignmentILi128EEENS4_14SM90_TMA_STOREES24_S26_S26_EEEvvEEEEvNT_6ParamsE,@function
        .size           _ZN7cutlass13device_kernelINS_4gemm6kernel13GemmUniversalIN4cute5tupleIJiiiiEEENS1_10collective13CollectiveMmaINS1_35MainloopSm100TmaUmmaWarpSpecializedILi6ELi2ELi4ENS5_IJNS4_1CILi2EEENSA_ILi1EEESC_EEEEENS5_IJNSA_ILi128EEESF_SF_EEENS_6half_tENS5_IJlSC_lEEESH_SI_NS4_8TiledMMAINS4_8MMA_AtomIJNS4_26SM100_MMA_F16BF16_2x1SM_SSISH_SH_fLi128ELi128ELNS4_4UMMA5MajorE0ELSN_0ELNSM_7ScaleInE0ELSO_0EEEEEENS4_6LayoutINS5_IJSC_SC_SC_EEENS5_IJNSA_ILi0EEEST_ST_EEEEENS5_IJNS4_10UnderscoreESW_SW_EEEEENS4_18SM100_TMA_2SM_LOADENS4_14ComposedLayoutINS4_7SwizzleILi3ELi4ELi3EEENS4_18smem_ptr_flag_bitsILi16EEENSR_INS5_IJNSA_ILi8EEENSA_ILi64EEEEEENS5_IJS16_SC_EEEEEEEvNS4_8identityESZ_S1A_vS1B_EENS_8epilogue10collective18CollectiveEpilogueINS1D_23Sm100TmaWarpSpecializedILi4ELi2ELi16ELb1ELb0EEEJNS5_IJS16_SF_SF_EEENS5_IJNSR_IS16_SC_EENSR_INS5_IJNSA_ILi16EEESB_EEENS5_IJSC_S16_EEEEEEEESH_SI_SH_SI_NS1D_6fusion15FusionCallbacksIS1H_NS1P_17LinearCombinationISH_fSH_fLNS_15FloatRoundStyleE2EEES1I_S1O_JEEENS4_5SM1004TMEM4LOAD26SM100_TMEM_LOAD_32dp32b16xENS4_13SM90_TMA_LOADENS10_INS11_ILi1ELi4ELi3EEES14_NSR_INS5_IJS15_S1K_EEENS5_IJS1K_SC_EEEEEEENS4_39AutoVectorizingCopyWithAssumedAlignmentILi128EEENS4_14SM90_TMA_STOREES24_S26_S26_EEEvvEEEEvNT_6ParamsE,(.L_x_203 - _ZN7cutlass13device_kernelINS_4gemm6kernel13GemmUniversalIN4cute5tupleIJiiiiEEENS1_10collective13CollectiveMmaINS1_35MainloopSm100TmaUmmaWarpSpecializedILi6ELi2ELi4ENS5_IJNS4_1CILi2EEENSA_ILi1EEESC_EEEEENS5_IJNSA_ILi128EEESF_SF_EEENS_6half_tENS5_IJlSC_lEEESH_SI_NS4_8TiledMMAINS4_8MMA_AtomIJNS4_26SM100_MMA_F16BF16_2x1SM_SSISH_SH_fLi128ELi128ELNS4_4UMMA5MajorE0ELSN_0ELNSM_7ScaleInE0ELSO_0EEEEEENS4_6LayoutINS5_IJSC_SC_SC_EEENS5_IJNSA_ILi0EEEST_ST_EEEEENS5_IJNS4_10UnderscoreESW_SW_EEEEENS4_18SM100_TMA_2SM_LOADENS4_14ComposedLayoutINS4_7SwizzleILi3ELi4ELi3EEENS4_18smem_ptr_flag_bitsILi16EEENSR_INS5_IJNSA_ILi8EEENSA_ILi64EEEEEENS5_IJS16_SC_EEEEEEEvNS4_8identityESZ_S1A_vS1B_EENS_8epilogue10collective18CollectiveEpilogueINS1D_23Sm100TmaWarpSpecializedILi4ELi2ELi16ELb1ELb0EEEJNS5_IJS16_SF_SF_EEENS5_IJNSR_IS16_SC_EENSR_INS5_IJNSA_ILi16EEESB_EEENS5_IJSC_S16_EEEEEEEESH_SI_SH_SI_NS1D_6fusion15FusionCallbacksIS1H_NS1P_17LinearCombinationISH_fSH_fLNS_15FloatRoundStyleE2EEES1I_S1O_JEEENS4_5SM1004TMEM4LOAD26SM100_TMEM_LOAD_32dp32b16xENS4_13SM90_TMA_LOADENS10_INS11_ILi1ELi4ELi3EEES14_NSR_INS5_IJS15_S1K_EEENS5_IJS1K_SC_EEEEEEENS4_39AutoVectorizingCopyWithAssumedAlignmentILi128EEENS4_14SM90_TMA_STOREES24_S26_S26_EEEvvEEEEvNT_6ParamsE)
        .other          _ZN7cutlass13device_kernelINS_4gemm6kernel13GemmUniversalIN4cute5tupleIJiiiiEEENS1_10collective13CollectiveMmaINS1_35MainloopSm100TmaUmmaWarpSpecializedILi6ELi2ELi4ENS5_IJNS4_1CILi2EEENSA_ILi1EEESC_EEEEENS5_IJNSA_ILi128EEESF_SF_EEENS_6half_tENS5_IJlSC_lEEESH_SI_NS4_8TiledMMAINS4_8MMA_AtomIJNS4_26SM100_MMA_F16BF16_2x1SM_SSISH_SH_fLi128ELi128ELNS4_4UMMA5MajorE0ELSN_0ELNSM_7ScaleInE0ELSO_0EEEEEENS4_6LayoutINS5_IJSC_SC_SC_EEENS5_IJNSA_ILi0EEEST_ST_EEEEENS5_IJNS4_10UnderscoreESW_SW_EEEEENS4_18SM100_TMA_2SM_LOADENS4_14ComposedLayoutINS4_7SwizzleILi3ELi4ELi3EEENS4_18smem_ptr_flag_bitsILi16EEENSR_INS5_IJNSA_ILi8EEENSA_ILi64EEEEEENS5_IJS16_SC_EEEEEEEvNS4_8identityESZ_S1A_vS1B_EENS_8epilogue10collective18CollectiveEpilogueINS1D_23Sm100TmaWarpSpecializedILi4ELi2ELi16ELb1ELb0EEEJNS5_IJS16_SF_SF_EEENS5_IJNSR_IS16_SC_EENSR_INS5_IJNSA_ILi16EEESB_EEENS5_IJSC_S16_EEEEEEEESH_SI_SH_SI_NS1D_6fusion15FusionCallbacksIS1H_NS1P_17LinearCombinationISH_fSH_fLNS_15FloatRoundStyleE2EEES1I_S1O_JEEENS4_5SM1004TMEM4LOAD26SM100_TMEM_LOAD_32dp32b16xENS4_13SM90_TMA_LOADENS10_INS11_ILi1ELi4ELi3EEES14_NSR_INS5_IJS15_S1K_EEENS5_IJS1K_SC_EEEEEEENS4_39AutoVectorizingCopyWithAssumedAlignmentILi128EEENS4_14SM90_TMA_STOREES24_S26_S26_EEEvvEEEEvNT_6ParamsE,@"STO_CUDA_ENTRY STV_DEFAULT"
_ZN7cutlass13device_kernelINS_4gemm6kernel13GemmUniversalIN4cute5tupleIJiiiiEEENS1_10collective13CollectiveMmaINS1_35MainloopSm100TmaUmmaWarpSpecializedILi6ELi2ELi4ENS5_IJNS4_1CILi2EEENSA_ILi1EEESC_EEEEENS5_IJNSA_ILi128EEESF_SF_EEENS_6half_tENS5_IJlSC_lEEESH_SI_NS4_8TiledMMAINS4_8MMA_AtomIJNS4_26SM100_MMA_F16BF16_2x1SM_SSISH_SH_fLi128ELi128ELNS4_4UMMA5MajorE0ELSN_0ELNSM_7ScaleInE0ELSO_0EEEEEENS4_6LayoutINS5_IJSC_SC_SC_EEENS5_IJNSA_ILi0EEEST_ST_EEEEENS5_IJNS4_10UnderscoreESW_SW_EEEEENS4_18SM100_TMA_2SM_LOADENS4_14ComposedLayoutINS4_7SwizzleILi3ELi4ELi3EEENS4_18smem_ptr_flag_bitsILi16EEENSR_INS5_IJNSA_ILi8EEENSA_ILi64EEEEEENS5_IJS16_SC_EEEEEEEvNS4_8identityESZ_S1A_vS1B_EENS_8epilogue10collective18CollectiveEpilogueINS1D_23Sm100TmaWarpSpecializedILi4ELi2ELi16ELb1ELb0EEEJNS5_IJS16_SF_SF_EEENS5_IJNSR_IS16_SC_EENSR_INS5_IJNSA_ILi16EEESB_EEENS5_IJSC_S16_EEEEEEEESH_SI_SH_SI_NS1D_6fusion15FusionCallbacksIS1H_NS1P_17LinearCombinationISH_fSH_fLNS_15FloatRoundStyleE2EEES1I_S1O_JEEENS4_5SM1004TMEM4LOAD26SM100_TMEM_LOAD_32dp32b16xENS4_13SM90_TMA_LOADENS10_INS11_ILi1ELi4ELi3EEES14_NSR_INS5_IJS15_S1K_EEENS5_IJS1K_SC_EEEEEEENS4_39AutoVectorizingCopyWithAssumedAlignmentILi128EEENS4_14SM90_TMA_STOREES24_S26_S26_EEEvvEEEEvNT_6ParamsE:
[----:B------:R-:W1:Y:S01]  /*0000*/  LDC R1, c[0x0][0x37c] ;  /* 0x0000df00ff017b82 */ /* 0x000e620000000800 */
[----:B------:R-:W2:Y:S01]  /*0010*/  S2R R72, SR_TID.X ;  /* 0x0000000000487919 */ /* 0x000ea20000002100 */
[----:B------:R-:W3:Y:S06]  /*0020*/  LDCU.64 UR6, c[0x0][0x890] ;  /* 0x00011200ff0677ac */ /* 0x000eec0008000a00 */
[----:B------:R-:W4:Y:S01]  /*0030*/  S2UR UR37, SR_CgaCtaId ;  /* 0x00000000002579c3 */ /* 0x000f220000008800 */
[----:B------:R-:W-:Y:S02]  /*0040*/  PRMT R59, RZ, 0x7610, R59 ;  /* 0x00007610ff3b7816 */ /* 0x000fe4000000003b */
[----:B------:R-:W-:Y:S01]  /*0050*/  ELECT P1, URZ, PT ;  /* 0x0000000000ff782f */ /* 0x000fe20003820000 */
[----:B------:R-:W1:Y:S01]  /*0060*/  LDCU.64 UR46, c[0x0][0x358] ;  /* 0x00006b00ff2e77ac */ /* 0x000e620008000a00 */
[----:B---3--:R-:W-:-:S04]  /*0070*/  UISETP.NE.U32.AND UP0, UPT, UR6, URZ, UPT ;  /* 0x000000ff0600728c */ /* 0x008fc8000bf05070 */
[----:B------:R-:W-:Y:S02]  /*0080*/  UISETP.NE.AND.EX UP0, UPT, UR7, URZ, UPT, UP0 ;  /* 0x000000ff0700728c */ /* 0x000fe4000bf05300 */
[----:B----4-:R-:W-:Y:S02]  /*0090*/  ULOP3.LUT UR5, UR37, 0x1, URZ, 0xc0, !UPT ;  /* 0x0000000125057892 */ /* 0x010fe4000f8ec0ff */
[----:B------:R-:W-:Y:S01]  /*00a0*/  ULOP3.LUT UR4, UR37, 0x1, URZ, 0x3c, !UPT ;  /* 0x0000000125047892 */ /* 0x000fe2000f8e3cff */
[----:B--2---:R-:W-:-:S05]  /*00b0*/  SHF.R.U32.HI R66, RZ, 0x5, R72 ;  /* 0x00000005ff427819 */ /* 0x004fca0000011648 */
[----:B------:R-:W2:Y:S02]  /*00c0*/  SHFL.IDX PT, R0, R66, RZ, 0x1f ;  /* 0x00001fff42007589 */ /* 0x000ea400000e0000 */
[----:B--2---:R-:W-:Y:S01]  /*00d0*/  R2UR UR10, R0 ;  /* 0x00000000000a72ca */ /* 0x004fe200000e0000 */
[----:B-1----:R-:W-:-:S14]  /*00e0*/  BRA.U UP0, `(.L_x_0) ;  /* 0x00000001002c7547 */ /* 0x002fdc000b800000 */
[----:B------:R-:W1:Y:S02]  /*00f0*/  LDCU.64 UR8, c[0x0][0x888] ;  /* 0x00011100ff0877ac */ /* 0x000e640008000a00 */
[----:B-1----:R-:W-:-:S04]  /*0100*/  UISETP.NE.U32.AND UP0, UPT, UR8, URZ, UPT ;  /* 0x000000ff0800728c */ /* 0x002fc8000bf05070 */
[----:B------:R-:W-:-:S09]  /*0110*/  UISETP.NE.AND.EX UP0, UPT, UR9, URZ, UPT, UP0 ;  /* 0x000000ff0900728c */ /* 0x000fd2000bf05300 */
[----:B------:R-:W-:Y:S05]  /*0120*/  BRA.U !UP0, `(.L_x_1) ;  /* 0x0000000108107547 */ /* 0x000fea000b800000 */
[----:B------:R-:W1:Y:S02]  /*0130*/  LDC.64 R2, c[0x0][0x888] ;  /* 0x00022200ff027b82 */ /* 0x000e640000000a00 */
[----:B-1----:R1:W5:Y:S01]  /*0140*/  LDG.E R35, desc[UR46][R2.64] ;  /* 0x0000002e02237981 */ /* 0x002362000c1e1900 */
[----:B------:R-:W-:Y:S01]  /*0150*/  HFMA2 R59, -RZ, RZ, 0, 5.9604644775390625e-08 ;  /* 0x00000001ff3b7431 */ /* 0x000fe200000001ff */
[----:B------:R-:W-:Y:S05]  /*0160*/  BRA `(.L_x_0) ;  /* 0x00000000000c7947 */ /* 0x000fea0003800000 */
.L_x_1:
[----:B------:R-:W1:Y:S01]  /*0170*/  LDCU UR8, c[0x0][0x880] ;  /* 0x00011000ff0877ac */ /* 0x000e620008000800 */
[----:B------:R-:W-:Y:S01]  /*0180*/  HFMA2 R59, -RZ, RZ, 0, 5.9604644775390625e-08 ;  /* 0x00000001ff3b7431 */ /* 0x000fe200000001ff */
[----:B-1----:R-:W-:-:S07]  /*0190*/  MOV R35, UR8 ;  /* 0x0000000800237c02 */ /* 0x002fce0008000f00 */
.L_x_0:
[----:B------:R-:W2:Y:S02]  /*01a0*/  LDCU.64 UR8, c[0x0][0x8b0] ;  /* 0x00011600ff0877ac */ /* 0x000ea40008000a00 */
[----:B--2---:R-:W-:-:S04]  /*01b0*/  UISETP.NE.U32.AND UP0, UPT, UR8, URZ, UPT ;  /* 0x000000ff0800728c */ /* 0x004fc8000bf05070 */
[----:B------:R-:W-:-:S09]  /*01c0*/  UISETP.NE.AND.EX UP0, UPT, UR9, URZ, UPT, UP0 ;  /* 0x000000ff0900728c */ /* 0x000fd2000bf05300 */
[----:B------:R-:W-:Y:S05]  /*01d0*/  BRA.U UP0, `(.L_x_2) ;  /* 0x0000000100247547 */ /* 0x000fea000b800000 */
[----:B------:R-:W2:Y:S02]  /*01e0*/  LDCU.64 UR8, c[0x0][0x8a8] ;  /* 0x00011500ff0877ac */ /* 0x000ea40008000a00 */
[----:B--2---:R-:W-:-:S04]  /*01f0*/  UISETP.NE.U32.AND UP0, UPT, UR8, URZ, UPT ;  /* 0x000000ff0800728c */ /* 0x004fc8000bf05070 */
[----:B------:R-:W-:-:S09]  /*0200*/  UISETP.NE.AND.EX UP0, UPT, UR9, URZ, UPT, UP0 ;  /* 0x000000ff0900728c */ /* 0x000fd2000bf05300 */
[----:B------:R-:W-:Y:S05]  /*0210*/  BRA.U !UP0, `(.L_x_3) ;  /* 0x00000001080c7547 */ /* 0x000fea000b800000 */
[----:B------:R-:W2:Y:S02]  /*0220*/  LDC.64 R32, c[0x0][0x8a8] ;  /* 0x00022a00ff207b82 */ /* 0x000ea40000000a00 */
[----:B--2---:R2:W5:Y:S01]  /*0230*/  LDG.E R32, desc[UR46][R32.64] ;  /* 0x0000002e20207981 */ /* 0x004562000c1e1900 */
[----:B------:R-:W-:Y:S05]  /*0240*/  BRA `(.L_x_2) ;  /* 0x0000000000087947 */ /* 0x000fea0003800000 */
.L_x_3:
[----:B------:R-:W2:Y:S02]  /*0250*/  LDCU UR8, c[0x0][0x8a0] ;  /* 0x00011400ff0877ac */ /* 0x000ea40008000800 */
[----:B--2---:R-:W-:Y:S02]  /*0260*/  MOV R32, UR8 ;  /* 0x0000000800207c02 */ /* 0x004fe40008000f00 */
.L_x_2:
[----:B------:R-:W-:Y:S01]  /*0270*/  IMAD.U32 R0, RZ, RZ, UR10 ;  /* 0x0000000aff007e24 */ /* 0x000fe2000f8e00ff */
[----:B------:R-:W-:Y:S04]  /*0280*/  BSSY.RECONVERGENT B0, `(.L_x_4) ;  /* 0x000000c000007945 */ /* 0x000fe80003800200 */
[C---:B------:R-:W-:Y:S02]  /*0290*/  ISETP.NE.OR P2, PT, R0.reuse, 0x1, !P1 ;  /* 0x000000010000780c */ /* 0x040fe40004f45670 */
[----:B------:R-:W-:-:S11]  /*02a0*/  ISETP.NE.OR P0, PT, R0, 0x3, !P1 ;  /* 0x000000030000780c */ /* 0x000fd60004f05670 */
[----:B------:R-:W-:Y:S05]  /*02b0*/  @P2 BRA `(.L_x_5) ;  /* 0x0000000000202947 */ /* 0x000fea0003800000 */
[----:B------:R-:W3:Y:S02]  /*02c0*/  LDCU.64 UR8, c[0x0][0x348] ;  /* 0x00006900ff0877ac */ /* 0x000ee40008000a00 */
[----:B---3--:R-:W-:Y:S02]  /*02d0*/  UIADD3 UR12, UP1, UPT, UR8, 0x80, URZ ;  /* 0x00000080080c7890 */ /* 0x008fe4000ff3e0ff */
[----:B------:R-:W-:Y:S02]  /*02e0*/  UIADD3 UR8, UP0, UPT, UR8, 0x180, URZ ;  /* 0x0000018008087890 */ /* 0x000fe4000ff1e0ff */
[----:B------:R-:W-:Y:S02]  /*02f0*/  UIADD3.X UR13, UPT, UPT, URZ, UR9, URZ, UP1, !UPT ;  /* 0x00000009ff0d7290 */ /* 0x000fe40008ffe4ff */
[----:B------:R-:W-:-:S07]  /*0300*/  UIADD3.X UR9, UPT, UPT, URZ, UR9, URZ, UP0, !UPT ;  /* 0x00000009ff097290 */ /* 0x000fce00087fe4ff */
[----:B------:R3:W-:Y:S02]  /*0310*/  UTMACCTL.PF [UR12] ;  /* 0x000000000c0079b9 */ /* 0x0007e40008040000 */
[----:B------:R3:W-:Y:S02]  /*0320*/  UTMACCTL.PF [UR8] ;  /* 0x00000000080079b9 */ /* 0x0007e40008040000 */
[----:B---3--:R-:W-:Y:S01]  /*0330*/  NOP ;  /* 0x0000000000007918 */ /* 0x008fe20000000000 */
.L_x_5:
[----:B------:R-:W-:Y:S05]  /*0340*/  BSYNC.RECONVERGENT B0 ;  /* 0x0000000000007941 */ /* 0x000fea0003800200 */
.L_x_4:
[----:B------:R-:W-:Y:S04]  /*0350*/  BSSY.RECONVERGENT B0, `(.L_x_6) ;  /* 0x000000a000007945 */ /* 0x000fe80003800200 */
        /* <DEDUP_REMOVED lines=9> */
.L_x_7:
[----:B------:R-:W-:Y:S05]  /*03f0*/  BSYNC.RECONVERGENT B0 ;  /* 0x0000000000007941 */ /* 0x000fea0003800200 */
.L_x_6:
[----:B------:R-:W3:Y:S01]  /*0400*/  LDCU.64 UR8, c[0x0][0x888] ;  /* 0x00011100ff0877ac */ /* 0x000ee20008000a00 */
[----:B------:R-:W-:Y:S02]  /*0410*/  UISETP.EQ.U32.AND UP1, UPT, UR6, URZ, UPT ;  /* 0x000000ff0600728c */ /* 0x000fe4000bf22070 */
[----:B------:R-:W-:Y:S02]  /*0420*/  UPLOP3.LUT UP5, UPT, UPT, UPT, UPT, 0x80, 0x8 ;  /* 0x000000000008789c */ /* 0x000fe40003faf070 */
[----:B---3--:R-:W-:-:S04]  /*0430*/  UISETP.NE.U32.AND UP0, UPT, UR8, URZ, UPT ;  /* 0x000000ff0800728c */ /* 0x008fc8000bf05070 */
[----:B------:R-:W-:-:S04]  /*0440*/  UISETP.NE.AND.EX UP0, UPT, UR9, URZ, UPT, UP0 ;  /* 0x000000ff0900728c */ /* 0x000fc8000bf05300 */
[----:B------:R-:W-:-:S04]  /*0450*/  UISETP.EQ.OR.EX UP2, UPT, UR7, URZ, !UP0, UP1 ;  /* 0x000000ff0700728c */ /* 0x000fc8000c742710 */
[----:B------:R-:W-:-:S05]  /*0460*/  UP2UR UR50, UPR, URZ, 0x4 ;  /* 0x00000004ff327883 */ /* 0x000fca0008000000 */
[----:B------:R-:W-:Y:S07]  /*0470*/  BRA.U !UP2, `(.L_x_8) ;  /* 0x000000010a207547 */ /* 0x000fee000b800000 */
[----:B------:R-:W-:Y:S01]  /*0480*/  UISETP.NE.U32.AND UP2, UPT, UR6, URZ, UPT ;  /* 0x000000ff0600728c */ /* 0x000fe2000bf45070 */
[----:B-----5:R-:W-:Y:S01]  /*0490*/  FSETP.NEU.AND P0, PT, R35, RZ, PT ;  /* 0x000000ff2300720b */ /* 0x020fe20003f0d000 */
[----:B------:R-:W-:Y:S02]  /*04a0*/  USEL UR6, URZ, 0xffffffff, UP0 ;  /* 0xffffffffff067887 */ /* 0x000fe40008000000 */
[----:B------:R-:W-:-:S10]  /*04b0*/  UISETP.NE.AND.EX UP2, UPT, UR7, URZ, UPT, UP2 ;  /* 0x000000ff0700728c */ /* 0x000fd4000bf45320 */
[----:B------:R-:W-:Y:S01]  /*04c0*/  VOTEU.ANY UP1, P0 ;  /* 0x0000000000ff7886 */ /* 0x000fe20000020100 */
[----:B------:R-:W-:-:S04]  /*04d0*/  @!UP2 USEL UR6, URZ, 0xffffffff, UP1 ;  /* 0xffffffffff06a887 */ /* 0x000fc80008800000 */
[----:B------:R-:W-:-:S04]  /*04e0*/  ULOP3.LUT UR6, UR6, 0x1, URZ, 0xc0, !UPT ;  /* 0x0000000106067892 */ /* 0x000fc8000f8ec0ff */
[----:B------:R-:W-:-:S11]  /*04f0*/  UISETP.NE.U32.AND UP5, UPT, UR6, 0x1, UPT ;  /* 0x000000010600788c */ /* 0x000fd6000bfa5070 */
.L_x_8:
[----:B------:R-:W3:Y:S01]  /*0500*/  SHFL.IDX PT, R0, R66, RZ, 0x1f ;  /* 0x00001fff42007589 */ /* 0x000ee200000e0000 */
[----:B------:R-:W-:-:S04]  /*0510*/  UISETP.NE.AND UP1, UPT, UR10, 0x2, UPT ;  /* 0x000000020a00788c */ /* 0x000fc8000bf25270 */
[----:B------:R-:W-:Y:S02]  /*0520*/  UISETP.EQ.AND UP2, UPT, UR5, URZ, !UP1 ;  /* 0x000000ff0500728c */ /* 0x000fe4000cf42270 */
[----:B------:R-:W-:-:S04]  /*0530*/  USEL UR6, URZ, 0x1, UP1 ;  /* 0x00000001ff067887 */ /* 0x000fc80008800000 */
[----:B------:R-:W-:Y:S02]  /*0540*/  PLOP3.LUT P5, PT, P1, PT, UP2, 0x80, 0x8 ;  /* 0x000000000008781c */ /* 0x000fe40000faf028 */
[----:B---3--:R-:W-:-:S13]  /*0550*/  ISETP.NE.AND P0, PT, R0, RZ, PT ;  /* 0x000000ff0000720c */ /* 0x008fda0003f05270 */
[----:B------:R-:W-:Y:S05]  /*0560*/  @P0 BRA `(.L_x_9) ;  /* 0x0000000000540947 */ /* 0x000fea0003800000 */
[----:B------:R-:W-:Y:S01]  /*0570*/  UMOV UR8, 0x400 ;  /* 0x0000040000087882 */ /* 0x000fe20000000000 */
[----:B------:R-:W-:Y:S01]  /*0580*/  UMOV UR7, 0x1 ;  /* 0x0000000100077882 */ /* 0x000fe20000000000 */
[----:B------:R-:W-:Y:S02]  /*0590*/  ULEA UR8, UR37, UR8, 0x18 ;  /* 0x0000000825087291 */ /* 0x000fe4000f8ec0ff */
[----:B------:R-:W-:-:S04]  /*05a0*/  UIADD3 UR12, UPT, UPT, -UR7, 0x100000, URZ ;  /* 0x00100000070c7890 */ /* 0x000fc8000fffe1ff */
[----:B------:R-:W-:Y:S02]  /*05b0*/  USHF.L.U32 UR13, UR12, 0xb, URZ ;  /* 0x0000000b0c0d7899 */ /* 0x000fe400080006ff */
[----:B------:R-:W-:Y:S01]  /*05c0*/  USHF.L.U32 UR12, UR12, 0x1, URZ ;  /* 0x000000010c0c7899 */ /* 0x000fe200080006ff */
[----:B------:R-:W-:Y:S01]  /*05d0*/  ELECT P0, URZ, PT ;  /* 0x0000000000ff782f */ /* 0x000fe20003800000 */
[----:B------:R-:W3:Y:S10]  /*05e0*/  FENCE.VIEW.ASYNC.S ;  /* 0x00000000000073c6 */ /* 0x000ef40000000000 */
[----:B---3--:R3:W4:Y:S01]  /*05f0*/  SYNCS.EXCH.64 URZ, [UR8], UR12 ;  /* 0x0000000c08ff75b2 */ /* 0x0087220008000100 */
[----:B------:R3:W1:Y:S01]  /*0600*/  SYNCS.EXCH.64 URZ, [UR8+0x30], UR12 ;  /* 0x0000300c08ff75b2 */ /* 0x0006620008000100 */
        /* <DEDUP_REMOVED lines=10> */
[----:B------:R-:W-:Y:S01]  /*06b0*/  NOP ;  /* 0x0000000000007918 */ /* 0x000fe20000000000 */
.L_x_9:
[----:B------:R-:W2:Y:S01]  /*06c0*/  SHFL.IDX PT, R0, R66, RZ, 0x1f ;  /* 0x00001fff42007589 */ /* 0x000ea200000e0000 */
[----:B------:R-:W-:Y:S01]  /*06d0*/  NOP ;  /* 0x0000000000007918 */ /* 0x000fe20000000000 */
[----:B--2---:R-:W-:-:S13]  /*06e0*/  ISETP.NE.AND P0, PT, R0, 0x1, PT ;  /* 0x000000010000780c */ /* 0x004fda0003f05270 */
[----:B------:R-:W-:Y:S05]  /*06f0*/  @P0 BRA `(.L_x_10) ;  /* 0x0000000000540947 */ /* 0x000fea0003800000 */
[----:B------:R-:W-:Y:S01]  /*0700*/  UMOV UR9, 0x400 ;  /* 0x0000040000097882 */ /* 0x000fe20000000000 */
[----:B---3--:R-:W-:Y:S01]  /*0710*/  UMOV UR8, 0x20 ;  /* 0x0000002000087882 */ /* 0x008fe20000000000 */
[----:B------:R-:W-:Y:S01]  /*0720*/  UMOV UR7, 0x80 ;  /* 0x0000008000077882 */ /* 0x000fe20000000000 */
[----:B------:R-:W-:Y:S02]  /*0730*/  ULEA UR9, UR37, UR9, 0x18 ;  /* 0x0000000925097291 */ /* 0x000fe4000f8ec0ff */
[----:B------:R-:W-:-:S04]  /*0740*/  UIADD3 UR12, UPT, UPT, -UR8, 0x100000, URZ ;  /* 0x00100000080c7890 */ /* 0x000fc8000fffe1ff */
[----:B------:R-:W-:Y:S02]  /*0750*/  USHF.L.U32 UR13, UR12, 0xb, URZ ;  /* 0x0000000b0c0d7899 */ /* 0x000fe400080006ff */
[----:B------:R-:W-:Y:S02]  /*0760*/  USHF.L.U32 UR12, UR12, 0x1, URZ ;  /* 0x000000010c0c7899 */ /* 0x000fe400080006ff */
[----:B------:R-:W-:-:S04]  /*0770*/  UIADD3 UR14, UPT, UPT, -UR7, 0x100000, URZ ;  /* 0x00100000070e7890 */ /* 0x000fc8000fffe1ff */
[----:B------:R-:W-:Y:S02]  /*0780*/  USHF.L.U32 UR15, UR14, 0xb, URZ ;  /* 0x0000000b0e0f7899 */ /* 0x000fe400080006ff */
[----:B------:R-:W-:Y:S01]  /*0790*/  USHF.L.U32 UR14, UR14, 0x1, URZ ;  /* 0x000000010e0e7899 */ /* 0x000fe200080006ff */
[----:B------:R-:W-:Y:S01]  /*07a0*/  ELECT P0, URZ, PT ;  /* 0x0000000000ff782f */ /* 0x000fe20003800000 */
[----:B------:R-:W2:Y:S02]  /*07b0*/  FENCE.VIEW.ASYNC.S ;  /* 0x00000000000073c6 */ /* 0x000ea40000000000 */
[----:B--2---:R2:W3:Y:S08]  /*07c0*/  SYNCS.EXCH.64 URZ, [UR9+0x60], UR12 ;  /* 0x0000600c09ff75b2 */ /* 0x0044f00008000100 */
        /* <DEDUP_REMOVED lines=8> */
.L_x_10:
[----:B------:R-:W4:Y:S01]  /*0850*/  SHFL.IDX PT, R0, R66, RZ, 0x1f ;  /* 0x00001fff42007589 */ /* 0x000f2200000e0000 */
[----:B------:R-:W-:Y:S01]  /*0860*/  NOP ;  /* 0x0000000000007918 */ /* 0x000fe20000000000 */
[----:B----4-:R-:W-:-:S13]  /*0870*/  ISETP.NE.AND P0, PT, R0, 0x3, PT ;  /* 0x000000030000780c */ /* 0x010fda0003f05270 */
[----:B------:R-:W-:Y:S05]  /*0880*/  @P0 BRA `(.L_x_11) ;  /* 0x00000000002c0947 */ /* 0x000fea0003800000 */
[----:B---3--:R-:W-:Y:S01]  /*0890*/  UMOV UR8, 0x400 ;  /* 0x0000040000087882 */ /* 0x008fe20000000000 */
[----:B------:R-:W-:Y:S01]  /*08a0*/  UMOV UR7, 0x20 ;  /* 0x0000002000077882 */ /* 0x000fe20000000000 */
[----:B------:R-:W-:Y:S02]  /*08b0*/  ULEA UR8, UR37, UR8, 0x18 ;  /* 0x0000000825087291 */ /* 0x000fe4000f8ec0ff */
[----:B--2---:R-:W-:-:S04]  /*08c0*/  UIADD3 UR12, UPT, UPT, -UR7, 0x100000, URZ ;  /* 0x00100000070c7890 */ /* 0x004fc8000fffe1ff */
[----:B------:R-:W-:Y:S02]  /*08d0*/  USHF.L.U32 UR13, UR12, 0xb, URZ ;  /* 0x0000000b0c0d7899 */ /* 0x000fe400080006ff */
[----:B------:R-:W-:Y:S01]  /*08e0*/  USHF.L.U32 UR12, UR12, 0x1, URZ ;  /* 0x000000010c0c7899 */ /* 0x000fe200080006ff */
[----:B------:R-:W-:Y:S01]  /*08f0*/  ELECT P0, URZ, PT ;  /* 0x0000000000ff782f */ /* 0x000fe20003800000 */
[----:B------:R-:W2:Y:S10]  /*0900*/  FENCE.VIEW.ASYNC.S ;  /* 0x00000000000073c6 */ /* 0x000eb40000000000 */
[----:B--2---:R4:W2:Y:S01]  /*0910*/  SYNCS.EXCH.64 URZ, [UR8+0xa0], UR12 ;  /* 0x0000a00c08ff75b2 */ /* 0x0048a20008000100 */
[----:B------:R4:W3:Y:S02]  /*0920*/  SYNCS.EXCH.64 URZ, [UR8+0xa8], UR12 ;  /* 0x0000a80c08ff75b2 */ /* 0x0008e40008000100 */
[----:B----4-:R-:W-:Y:S01]  /*0930*/  NOP ;  /* 0x0000000000007918 */ /* 0x010fe20000000000 */
.L_x_11:
[----:B------:R-:W4:Y:S01]  /*0940*/  SHFL.IDX PT, R0, R66, RZ, 0x1f ;  /* 0x00001fff42007589 */ /* 0x000f2200000e0000 */
[----:B------:R-:W-:Y:S01]  /*0950*/  NOP ;  /* 0x0000000000007918 */ /* 0x000fe20000000000 */
[----:B----4-:R-:W-:-:S13]  /*0960*/  ISETP.NE.AND P0, PT, R0, 0x4, PT ;  /* 0x000000040000780c */ /* 0x010fda0003f05270 */
[----:B------:R-:W-:Y:S05]  /*0970*/  @P0 BRA `(.L_x_12) ;  /* 0x0000000000480947 */ /* 0x000fea0003800000 */
[----:B--2---:R-:W-:Y:S01]  /*0980*/  UMOV UR9, 0x1e0 ;  /* 0x000001e000097882 */ /* 0x004fe20000000000 */
[----:B---3--:R-:W-:Y:S01]  /*0990*/  UMOV UR8, 0x400 ;  /* 0x0000040000087882 */ /* 0x008fe20000000000 */
[----:B------:R-:W-:Y:S01]  /*09a0*/  USEL UR9, UR9, 0x1a0, UP5 ;  /* 0x000001a009097887 */ /* 0x000fe2000a800000 */
        /* <DEDUP_REMOVED lines=10> */
[----:B--2---:R4:W2:Y:S08]  /*0a50*/  SYNCS.EXCH.64 URZ, [UR8+0xb0], UR12 ;  /* 0x0000b00c08ff75b2 */ /* 0x0048b00008000100 */
[----:B------:R4:W3:Y:S01]  /*0a60*/  SYNCS.EXCH.64 URZ, [UR8+0xc0], UR14 ;  /* 0x0000c00e08ff75b2 */ /* 0x0008e20008000100 */
[----:B------:R4:W1:Y:S01]  /*0a70*/  SYNCS.EXCH.64 URZ, [UR8+0xb8], UR12 ;  /* 0x0000b80c08ff75b2 */ /* 0x0008620008000100 */
[----:B------:R4:W1:Y:S02]  /*0a80*/  SYNCS.EXCH.64 URZ, [UR8+0xc8], UR14 ;  /* 0x0000c80e08ff75b2 */ /* 0x0008640008000100 */
[----:B----4-:R-:W-:Y:S01]  /*0a90*/  NOP ;  /* 0x0000000000007918 */ /* 0x010fe20000000000 */
.L_x_12:
[----:B------:R-:W4:Y:S01]  /*0aa0*/  SHFL.IDX PT, R0, R66, RZ, 0x1f ;  /* 0x00001fff42007589 */ /* 0x000f2200000e0000 */
[----:B------:R-:W-:Y:S01]  /*0ab0*/  NOP ;  /* 0x0000000000007918 */ /* 0x000fe20000000000 */
[----:B----4-:R-:W-:-:S13]  /*0ac0*/  ISETP.NE.AND P0, PT, R0, 0x5, PT ;  /* 0x000000050000780c */ /* 0x010fda0003f05270 */
[----:B------:R-:W-:Y:S05]  /*0ad0*/  @P0 BRA `(.L_x_13) ;  /* 0x0000000000540947 */ /* 0x000fea0003800000 */
[----:B--2---:R-:W-:Y:S01]  /*0ae0*/  UMOV UR9, 0x400 ;  /* 0x0000040000097882 */ /* 0x004fe20000000000 */
        /* <DEDUP_REMOVED lines=14> */
[----:B------:R4:W1:Y:S01]  /*0bd0*/  SYNCS.EXCH.64 URZ, [UR9+0xf8], UR14 ;  /* 0x0000f80e09ff75b2 */ /* 0x0008620008000100 */
[----:B------:R4:W1:Y:S01]  /*0be0*/  SYNCS.EXCH.64 URZ, [UR9+0xe0], UR12 ;  /* 0x0000e00c09ff75b2 */ /* 0x0008620008000100 */
[----:B------:R4:W1:Y:S01]  /*0bf0*/  SYNCS.EXCH.64 URZ, [UR9+0x100], UR14 ;  /* 0x0001000e09ff75b2 */ /* 0x0008620008000100 */
[----:B------:R4:W1:Y:S01]  /*0c00*/  SYNCS.EXCH.64 URZ, [UR9+0xe8], UR12 ;  /* 0x0000e80c09ff75b2 */ /* 0x0008620008000100 */
[----:B------:R4:W1:Y:S02]  /*0c10*/  SYNCS.EXCH.64 URZ, [UR9+0x108], UR14 ;  /* 0x0001080e09ff75b2 */ /* 0x0008640008000100 */
[----:B----4-:R-:W-:Y:S01]  /*0c20*/  NOP ;  /* 0x0000000000007918 */ /* 0x010fe20000000000 */
.L_x_13:
[----:B------:R-:W4:Y:S01]  /*0c30*/  SHFL.IDX PT, R0, R66, RZ, 0x1f ;  /* 0x00001fff42007589 */ /* 0x000f2200000e0000 */
[----:B------:R-:W-:Y:S01]  /*0c40*/  ISETP.NE.OR P1, PT, RZ, UR10, !P1 ;  /* 0x0000000aff007c0c */ /* 0x000fe2000cf25670 */
        /* <DEDUP_REMOVED lines=12> */
[----:B------:R4:W3:Y:S01]  /*0d10*/  SYNCS.EXCH.64 URZ, [UR8+0x120], UR12 ;  /* 0x0001200c08ff75b2 */ /* 0x0008e20008000100 */
[----:B------:R4:W1:Y:S01]  /*0d20*/  SYNCS.EXCH.64 URZ, [UR8+0x118], UR12 ;  /* 0x0001180c08ff75b2 */ /* 0x0008620008000100 */
[----:B------:R4:W1:Y:S02]  /*0d30*/  SYNCS.EXCH.64 URZ, [UR8+0x128], UR12 ;  /* 0x0001280c08ff75b2 */ /* 0x0008640008000100 */
[----:B----4-:R-:W-:Y:S01]  /*0d40*/  NOP ;  /* 0x0000000000007918 */ /* 0x010fe20000000000 */
.L_x_14:
[----:B------:R-:W-:Y:S01]  /*0d50*/  VOTEU.ALL UP1, P1 ;  /* 0x0000000000ff7886 */ /* 0x000fe20000820000 */
[----:B---3--:R-:W3:Y:S01]  /*0d60*/  LDCU UR8, c[0x0][0x36c] ;  /* 0x00006d80ff0877ac */ /* 0x008ee20008000800 */
[----:B------:R-:W-:Y:S01]  /*0d70*/  NOP ;  /* 0x0000000000007918 */ /* 0x000fe20000000000 */
[----:B------:R-:W-:Y:S01]  /*0d80*/  LOP3.LUT R10, R72, 0x1f, RZ, 0xc0, !PT ;  /* 0x0000001f480a7812 */ /* 0x000fe200078ec0ff */
[----:B--2---:R-:W-:Y:S01]  /*0d90*/  UMOV UR12, 0x20 ;  /* 0x00000020000c7882 */ /* 0x004fe20000000000 */
[----:B------:R-:W-:Y:S01]  /*0da0*/  @!UP1 UMOV UR7, 0x400 ;  /* 0x0000040000079882 */ /* 0x000fe20000000000 */
[----:B------:R-:W-:-:S04]  /*0db0*/  @!UP1 UIADD3 UR12, UPT, UPT, -UR12, 0x100000, URZ ;  /* 0x001000000c0c9890 */ /* 0x000fc8000fffe1ff */
[----:B------:R-:W-:Y:S02]  /*0dc0*/  @!UP1 USHF.L.U32 UR13, UR12, 0xb, URZ ;  /* 0x0000000b0c0d9899 */ /* 0x000fe400080006ff */
[----:B------:R-:W-:Y:S02]  /*0dd0*/  @!UP1 USHF.L.U32 UR12, UR12, 0x1, URZ ;  /* 0x000000010c0c9899 */ /* 0x000fe400080006ff */
[----:B------:R-:W-:Y:S01]  /*0de0*/  @!UP1 ULEA UR7, UR37, UR7, 0x18 ;  /* 0x0000000725079291 */ /* 0x000fe2000f8ec0ff */
[----:B------:R-:W-:Y:S01]  /*0df0*/  VOTEU.ALL UP1, P1 ;  /* 0x0000000000ff7886 */ /* 0x000fe20000820000 */
[----:B------:R-:W-:Y:S01]  /*0e00*/  UISETP.NE.AND UP4, UPT, UR10, URZ, UPT ;  /* 0x000000ff0a00728c */ /* 0x000fe2000bf85270 */
[----:B------:R-:W2:Y:S09]  /*0e10*/  FENCE.VIEW.ASYNC.S ;  /* 0x00000000000073c6 */ /* 0x000eb20000000000 */
[----:B--2---:R2:W4:Y:S01]  /*0e20*/  @!UP1 SYNCS.EXCH.64 URZ, [UR7+0x130], UR12 ;  /* 0x0001300c07ff95b2 */ /* 0x0045220008000100 */
[----:B---3--:R-:W-:-:S09]  /*0e30*/  UISETP.EQ.U32.AND UP1, UPT, UR8, 0x1, UPT ;  /* 0x000000010800788c */ /* 0x008fd2000bf22070 */
[----:B------:R-:W-:Y:S05]  /*0e40*/  BRA.U !UP1, `(.L_x_15) ;  /* 0x0000000109087547 */ /* 0x000fea000b800000 */
[----:B-1--4-:R-:W-:Y:S01]  /*0e50*/  UCGABAR_ARV ;  /* 0x00000000000079c7 */ /* 0x012fe20008000000 */
[----:B------:R-:W-:Y:S05]  /*0e60*/  BRA `(.L_x_16) ;  /* 0x0000000000047947 */ /* 0x000fea0003800000 */
.L_x_15:
[----:B-1--4-:R-:W-:Y:S01]  /*0e70*/  NOP ;  /* 0x0000000000007918 */ /* 0x012fe20000000000 */
.L_x_16:
[----:B------:R-:W1:Y:S01]  /*0e80*/  S2R R11, SR_CTAID.X ;  /* 0x00000000000b7919 */ /* 0x000e620000002500 */
[----:B------:R-:W-:-:S05]  /*0e90*/  CS2R.32 R60, SR_CgaSize ;  /* 0x00000000003c7805 */ /* 0x000fca0000008a00 */
[----:B------:R-:W-:-:S05]  /*0ea0*/  IMAD R60, R60, -0xa0, RZ ;  /* 0xffffff603c3c7824 */ /* 0x000fca00078e02ff */
[----:B------:R-:W-:-:S14]  /*0eb0*/  R2UR UR8, R60 ;  /* 0x000000003c0872ca */ /* 0x000fdc00000e0000 */
[----:B------:R-:W3:Y:S01]  /*0ec0*/  LDCU UR8, c[0x0][UR8+0x2b0] ;  /* 0x00005600080877ac */ /* 0x000ee20008000800 */
[----:B------:R-:W-:-:S05]  /*0ed0*/  CS2R.32 R0, SR_CgaSize ;  /* 0x0000000000007805 */ /* 0x000fca0000008a00 */
[----:B------:R-:W-:-:S06]  /*0ee0*/  IMAD R0, R0, -0xa0, RZ ;  /* 0xffffff6000007824 */ /* 0x000fcc00078e02ff */
[----:B------:R-:W4:Y:S01]  /*0ef0*/  LDC R0, c[0x0][R0+0x2a0] ;  /* 0x0000a80000007b82 */ /* 0x000f220000000800 */
[----:B------:R-:W-:Y:S01]  /*0f00*/  PRMT R8, RZ, 0x7610, R8 ;  /* 0x00007610ff087816 */ /* 0x000fe20000000008 */
[----:B------:R-:W3:Y:S01]  /*0f10*/  S2R R20, SR_CTAID.Y ;  /* 0x0000000000147919 */ /* 0x000ee20000002600 */
[----:B------:R-:W-:-:S05]  /*0f20*/  CS2R.32 R60, SR_CgaSize ;  /* 0x00000000003c7805 */ /* 0x000fca0000008a00 */
[----:B------:R-:W-:-:S05]  /*0f30*/  IMAD R60, R60, -0xa0, RZ ;  /* 0xffffff603c3c7824 */ /* 0x000fca00078e02ff */
[----:B--2---:R-:W-:-:S14]  /*0f40*/  R2UR UR7, R60 ;  /* 0x000000003c0772ca */ /* 0x004fdc00000e0000 */
[----:B------:R-:W2:Y:S01]  /*0f50*/  LDCU UR7, c[0x0][UR7+0x2b4] ;  /* 0x00005680070777ac */ /* 0x000ea20008000800 */
[----:B------:R-:W-:Y:S01]  /*0f60*/  UISETP.NE.AND UP2, UPT, UR10, 0x2, UPT ;  /* 0x000000020a00788c */ /* 0x000fe2000bf45270 */
[----:B------:R-:W3:Y:S01]  /*0f70*/  LDC R9, c[0x0][0xb24] ;  /* 0x0002c900ff097b82 */ /* 0x000ee20000000800 */
[----:B------:R-:W-:-:S05]  /*0f80*/  CS2R.32 R58, SR_CgaSize ;  /* 0x00000000003a7805 */ /* 0x000fca0000008a00 */
[----:B------:R-:W-:-:S06]  /*0f90*/  IMAD R58, R58, -0xa0, RZ ;  /* 0xffffff603a3a7824 */ /* 0x000fcc00078e02ff */
[----:B------:R-:W4:Y:S08]  /*0fa0*/  LDC R58, c[0x0][R58+0x2a4] ;  /* 0x0000a9003a3a7b82 */ /* 0x000f300000000800 */
[----:B------:R-:W4:Y:S01]  /*0fb0*/  LDC R26, c[0x0][0xb24] ;  /* 0x0002c900ff1a7b82 */ /* 0x000f220000000800 */
[----:B-1----:R-:W-:Y:S01]  /*0fc0*/  I2FP.F32.U32 R4, R11 ;  /* 0x0000000b00047245 */ /* 0x002fe20000201000 */
[----:B------:R-:W-:-:S06]  /*0fd0*/  IMAD.MOV.U32 R21, RZ, RZ, R11 ;  /* 0x000000ffff157224 */ /* 0x000fcc00078e000b */
[----:B------:R-:W1:Y:S01]  /*0fe0*/  S2UR UR36, SR_CTAID.Z ;  /* 0x00000000002479c3 */ /* 0x000e620000002700 */
[----:B---3--:R-:W-:Y:S02]  /*0ff0*/  ISETP.GE.AND P0, PT, R9, 0x1, PT ;  /* 0x000000010900780c */ /* 0x008fe40003f06270 */
[----:B------:R-:W-:Y:S01]  /*1000*/  I2FP.F32.U32 R2, R20 ;  /* 0x0000001400027245 */ /* 0x000fe20000201000 */
[----:B------:R-:W-:-:S04]  /*1010*/  FMUL R4, R4, UR8 ;  /* 0x0000000804047c20 */ /* 0x000fc80008400000 */
[----:B--2---:R-:W-:Y:S01]  /*1020*/  FMUL R2, R2, UR7 ;  /* 0x0000000702027c20 */ /* 0x004fe20008400000 */
[----:B------:R-:W2:Y:S01]  /*1030*/  F2I.U32.TRUNC.NTZ R60, R4 ;  /* 0x00000004003c7305 */ /* 0x000ea2000020f000 */
[----:B------:R-:W3:Y:S07]  /*1040*/  LDCU UR7, c[0x0][0xb30] ;  /* 0x00016600ff0777ac */ /* 0x000eee0008000800 */
[----:B------:R-:W1:Y:S01]  /*1050*/  F2I.U32.TRUNC.NTZ R3, R2 ;  /* 0x0000000200037305 */ /* 0x000e62000020f000 */
[----:B--2---:R-:W-:-:S04]  /*1060*/  IMAD.MOV R60, RZ, RZ, -R60 ;  /* 0x000000ffff3c7224 */ /* 0x004fc800078e0a3c */
[----:B----4-:R-:W-:Y:S01]  /*1070*/  IMAD R60, R0, R60, R11 ;  /* 0x0000003c003c7224 */ /* 0x010fe200078e020b */
[----:B------:R-:W-:Y:S01]  /*1080*/  PRMT R0, RZ, 0x7610, R0 ;  /* 0x00007610ff007816 */ /* 0x000fe20000000000 */
[----:B---3--:R-:W-:Y:S01]  /*1090*/  UISETP.NE.AND UP3, UPT, UR7, 0x1, UPT ;  /* 0x000000010700788c */ /* 0x008fe2000bf65270 */
[----:B-1----:R-:W-:-:S05]  /*10a0*/  IADD3 R3, PT, PT, -R3, RZ, RZ ;  /* 0x000000ff03037210 */ /* 0x002fca0007ffe1ff */
[----:B------:R-:W-:Y:S01]  /*10b0*/  IMAD R58, R58, R3, R20 ;  /* 0x000000033a3a7224 */ /* 0x000fe200078e0214 */
[----:B------:R-:W-:Y:S06]  /*10c0*/  BRA.U UP4, `(.L_x_17) ;  /* 0x0000000104247547 */ /* 0x000fec000b800000 */
[----:B------:R-:W-:Y:S01]  /*10d0*/  ISETP.NE.AND P1, PT, R58, RZ, PT ;  /* 0x000000ff3a00720c */ /* 0x000fe20003f25270 */
[----:B------:R-:W-:Y:S01]  /*10e0*/  IMAD.MOV.U32 R0, RZ, RZ, 0x3 ;  /* 0x00000003ff007424 */ /* 0x000fe200078e00ff */
[C---:B------:R-:W-:Y:S02]  /*10f0*/  LOP3.LUT R3, R60.reuse, 0xfffffffe, RZ, 0xc0, !PT ;  /* 0xfffffffe3c037812 */ /* 0x040fe400078ec0ff */
[----:B------:R-:W-:Y:S02]  /*1100*/  ISETP.LT.U32.OR P1, PT, R60, 0x2, !P1 ;  /* 0x000000023c00780c */ /* 0x000fe40004f21470 */
[----:B------:R-:W-:Y:S02]  /*1110*/  SHF.L.U32 R0, R0, R3, RZ ;  /* 0x0000000300007219 */ /* 0x000fe400000006ff */
[----:B------:R-:W-:Y:S02]  /*1120*/  SEL R5, RZ, 0x1, !P1 ;  /* 0x00000001ff057807 */ /* 0x000fe40004800000 */
[----:B------:R-:W-:-:S05]  /*1130*/  SEL R2, RZ, 0x2, !P1 ;  /* 0x00000002ff027807 */ /* 0x000fca0004800000 */
[----:B------:R-:W-:-:S05]  /*1140*/  IMAD.IADD R2, R5, 0x1, R2 ;  /* 0x0000000105027824 */ /* 0x000fca00078e0202 */
[----:B------:R-:W-:Y:S02]  /*1150*/  PRMT R8, R2, 0x7610, R8 ;  /* 0x0000761002087816 */ /* 0x000fe40000000008 */
.L_x_17:
[----:B------:R-:W-:Y:S05]  /*1160*/  @!P0 BRA `(.L_x_18) ;  /* 0x0000000000b88947 */ /* 0x000fea0003800000 */
[----:B------:R-:W1:Y:S01]  /*1170*/  LDC.64 R4, c[0x0][0xb18] ;  /* 0x0002c600ff047b82 */ /* 0x000e620000000a00 */
[----:B------:R-:W-:-:S07]  /*1180*/  ISETP.NE.AND P0, PT, R9, 0x1, PT ;  /* 0x000000010900780c */ /* 0x000fce0003f05270 */
[----:B------:R-:W2:Y:S08]  /*1190*/  LDC R14, c[0x0][0xb0c] ;  /* 0x0002c300ff0e7b82 */ /* 0x000eb00000000800 */
[----:B------:R-:W3:Y:S08]  /*11a0*/  LDC R13, c[0x0][0x370] ;  /* 0x0000dc00ff0d7b82 */ /* 0x000ef00000000800 */
[----:B------:R-:W4:Y:S01]  /*11b0*/  LDC R16, c[0x0][0x374] ;  /* 0x0000dd00ff107b82 */ /* 0x000f220000000800 */
[----:B-1----:R-:W-:-:S07]  /*11c0*/  ISETP.NE.AND P1, PT, R4, 0x1, PT ;  /* 0x000000010400780c */ /* 0x002fce0003f25270 */
[----:B------:R-:W3:Y:S01]  /*11d0*/  LDC.64 R6, c[0x0][0xb10] ;  /* 0x0002c400ff067b82 */ /* 0x000ee20000000a00 */
[----:B--2---:R-:W-:-:S07]  /*11e0*/  ISETP.NE.AND P2, PT, R14, 0x1, PT ;  /* 0x000000010e00780c */ /* 0x004fce0003f45270 */
[----:B------:R-:W1:Y:S08]  /*11f0*/  LDC R12, c[0x0][0xb20] ;  /* 0x0002c800ff0c7b82 */ /* 0x000e700000000800 */
[----:B------:R-:W2:Y:S01]  /*1200*/  LDC.64 R2, c[0x0][0xb28] ;  /* 0x0002ca00ff027b82 */ /* 0x000ea20000000a00 */
[----:B----4-:R-:W-:-:S04]  /*1210*/  IMAD.HI.U32 R15, R16, R5, RZ ;  /* 0x00000005100f7227 */ /* 0x010fc800078e00ff */
[----:B------:R-:W-:-:S04]  /*1220*/  IMAD.HI.U32 R5, R20, R5, RZ ;  /* 0x0000000514057227 */ /* 0x000fc800078e00ff */
[----:B---3--:R-:W-:-:S04]  /*1230*/  IMAD.HI.U32 R18, R13, R6, RZ ;  /* 0x000000060d127227 */ /* 0x008fc800078e00ff */
[C---:B------:R-:W-:Y:S01]  /*1240*/  IMAD.HI.U32 R22, R11.reuse, R6, RZ ;  /* 0x000000060b167227 */ /* 0x040fe200078e00ff */
[-C--:B------:R-:W-:Y:S02]  /*1250*/  @P2 SHF.R.U32.HI R13, RZ, R7.reuse, R18 ;  /* 0x00000007ff0d2219 */ /* 0x080fe40000011612 */
[-C--:B-1----:R-:W-:Y:S02]  /*1260*/  @P1 SHF.R.U32.HI R16, RZ, R12.reuse, R15 ;  /* 0x0000000cff101219 */ /* 0x082fe4000001160f */
[----:B------:R-:W-:Y:S02]  /*1270*/  SHF.R.U32.HI R5, RZ, R12, R5 ;  /* 0x0000000cff057219 */ /* 0x000fe40000011605 */
[----:B------:R-:W-:Y:S02]  /*1280*/  SHF.R.U32.HI R22, RZ, R7, R22 ;  /* 0x00000007ff167219 */ /* 0x000fe40000011616 */
[----:B------:R-:W-:Y:S01]  /*1290*/  SEL R5, R20, R5, !P1 ;  /* 0x0000000514057207 */ /* 0x000fe20004800000 */
[----:B--2---:R-:W-:Y:S01]  /*12a0*/  IMAD.HI.U32 R18, R16, R2, RZ ;  /* 0x0000000210127227 */ /* 0x004fe200078e00ff */
[----:B------:R-:W-:-:S02]  /*12b0*/  SEL R21, R11, R22, !P2 ;  /* 0x000000160b157207 */ /* 0x000fc40005000000 */
[----:B------:R-:W-:Y:S01]  /*12c0*/  IADD3 R7, PT, PT, -R5, RZ, RZ ;  /* 0x000000ff05077210 */ /* 0x000fe20007ffe1ff */
[----:B------:R-:W-:Y:S01]  /*12d0*/  IMAD.HI.U32 R6, R13, R2, RZ ;  /* 0x000000020d067227 */ /* 0x000fe200078e00ff */
[----:B------:R-:W-:-:S03]  /*12e0*/  @P0 SHF.R.U32.HI R16, RZ, R3, R18 ;  /* 0x00000003ff100219 */ /* 0x000fc60000011612 */
[----:B------:R-:W-:Y:S01]  /*12f0*/  IMAD R7, R4, R7, R20 ;  /* 0x0000000704077224 */ /* 0x000fe200078e0214 */
[----:B------:R-:W-:Y:S01]  /*1300*/  @P0 SHF.R.U32.HI R13, RZ, R3, R6 ;  /* 0x00000003ff0d0219 */ /* 0x000fe20000011606 */
[----:B------:R-:W-:-:S04]  /*1310*/  IMAD R16, R16, R9, RZ ;  /* 0x0000000910107224 */ /* 0x000fc800078e02ff */
[----:B------:R-:W-:Y:S01]  /*1320*/  IMAD R6, R13, R9, RZ ;  /* 0x000000090d067224 */ /* 0x000fe200078e02ff */
[----:B------:R-:W-:-:S04]  /*1330*/  ISETP.GE.AND P1, PT, R5, R16, PT ;  /* 0x000000100500720c */ /* 0x000fc80003f26270 */
[----:B------:R-:W-:Y:S01]  /*1340*/  ISETP.GE.OR P1, PT, R21, R6, P1 ;  /* 0x000000061500720c */ /* 0x000fe20000f26670 */
[----:B------:R-:W-:-:S05]  /*1350*/  IMAD.HI.U32 R6, R5, R2, RZ ;  /* 0x0000000205067227 */ /* 0x000fca00078e00ff */
[----:B------:R-:W-:-:S04]  /*1360*/  SHF.R.U32.HI R6, RZ, R3, R6 ;  /* 0x00000003ff067219 */ /* 0x000fc80000011606 */
[----:B------:R-:W-:-:S03]  /*1370*/  SEL R6, R5, R6, !P0 ;  /* 0x0000000605067207 */ /* 0x000fc60004000000 */
[----:B------:R-:W-:Y:S01]  /*1380*/  @!P1 IMAD.HI.U32 R12, R21, R2, RZ ;  /* 0x00000002150c9227 */ /* 0x000fe200078e00ff */
[----:B------:R-:W-:-:S04]  /*1390*/  IADD3 R2, PT, PT, -R6, RZ, RZ ;  /* 0x000000ff06027210 */ /* 0x000fc80007ffe1ff */
[----:B------:R-:W-:Y:S01]  /*13a0*/  @!P1 SHF.R.U32.HI R12, RZ, R3, R12 ;  /* 0x00000003ff0c9219 */ /* 0x000fe2000001160c */
[----:B------:R-:W-:-:S03]  /*13b0*/  IMAD R2, R9, R2, R5 ;  /* 0x0000000209027224 */ /* 0x000fc600078e0205 */
[----:B------:R-:W-:-:S05]  /*13c0*/  @!P1 SEL R3, R21, R12, !P0 ;  /* 0x0000000c15039207 */ /* 0x000fca0004000000 */
[--C-:B------:R-:W-:Y:S02]  /*13d0*/  @!P1 IMAD.IADD R6, R6, 0x1, -R3.reuse ;  /* 0x0000000106069824 */ /* 0x100fe400078e0a03 */
[----:B------:R-:W-:Y:S01]  /*13e0*/  @!P1 IMAD R3, R2, R13, R3 ;  /* 0x0000000d02039224 */ /* 0x000fe200078e0203 */
[----:B------:R-:W-:Y:S01]  /*13f0*/  IADD3 R2, PT, PT, -R21, RZ, RZ ;  /* 0x000000ff15027210 */ /* 0x000fe20007ffe1ff */
[----:B------:R-:W-:Y:S02]  /*1400*/  @!P1 IMAD R5, R6, R9, R21 ;  /* 0x0000000906059224 */ /* 0x000fe400078e0215 */
[----:B------:R-:W-:Y:S02]  /*1410*/  @!P1 IMAD.MOV.U32 R21, RZ, RZ, R3 ;  /* 0x000000ffff159224 */ /* 0x000fe400078e0003 */
[----:B------:R-:W-:Y:S02]  /*1420*/  IMAD R2, R14, R2, R11 ;  /* 0x000000020e027224 */ /* 0x000fe400078e020b */
[----:B------:R-:W-:-:S02]  /*1430*/  IMAD R20, R5, R4, R7 ;  /* 0x0000000405147224 */ /* 0x000fc400078e0207 */
[----:B------:R-:W-:Y:S02]  /*1440*/  IMAD R21, R21, R14, R2 ;  /* 0x0000000e15157224 */ /* 0x000fe400078e0202 */
.L_x_18:
[----:B------:R-:W-:Y:S05]  /*1450*/  BRA.U UP3, `(.L_x_19) ;  /* 0x0000000103407547 */ /* 0x000fea000b800000 */
[----:B------:R-:W1:Y:S08]  /*1460*/  LDC.64 R4, c[0x0][0xb10] ;  /* 0x0002c400ff047b82 */ /* 0x000e700000000a00 */
[----:B------:R-:W2:Y:S08]  /*1470*/  LDC.64 R2, c[0x0][0xb18] ;  /* 0x0002c600ff027b82 */ /* 0x000eb00000000a00 */
[----:B------:R-:W3:Y:S08]  /*1480*/  LDC R6, c[0x0][0xb20] ;  /* 0x0002c800ff067b82 */ /* 0x000ef00000000800 */
[----:B------:R-:W4:Y:S01]  /*1490*/  LDC R12, c[0x0][0xb0c] ;  /* 0x0002c300ff0c7b82 */ /* 0x000f220000000800 */
[----:B-1----:R-:W-:-:S05]  /*14a0*/  IMAD.HI.U32 R4, R21, R4, RZ ;  /* 0x0000000415047227 */ /* 0x002fca00078e00ff */
[----:B------:R-:W-:Y:S01]  /*14b0*/  SHF.R.U32.HI R4, RZ, R5, R4 ;  /* 0x00000005ff047219 */ /* 0x000fe20000011604 */
[----:B--2---:R-:W-:Y:S01]  /*14c0*/  IMAD.HI.U32 R3, R20, R3, RZ ;  /* 0x0000000314037227 */ /* 0x004fe200078e00ff */
[----:B------:R-:W-:-:S04]  /*14d0*/  ISETP.NE.AND P0, PT, R2, 0x1, PT ;  /* 0x000000010200780c */ /* 0x000fc80003f05270 */
[----:B---3--:R-:W-:-:S04]  /*14e0*/  SHF.R.U32.HI R3, RZ, R6, R3 ;  /* 0x00000006ff037219 */ /* 0x008fc80000011603 */
[----:B------:R-:W-:Y:S02]  /*14f0*/  SEL R3, R20, R3, !P0 ;  /* 0x0000000314037207 */ /* 0x000fe40004000000 */
[----:B----4-:R-:W-:-:S04]  /*1500*/  ISETP.NE.AND P1, PT, R12, 0x1, PT ;  /* 0x000000010c00780c */ /* 0x010fc80003f25270 */
[----:B------:R-:W-:-:S05]  /*1510*/  SEL R6, R21, R4, !P1 ;  /* 0x0000000415067207 */ /* 0x000fca0004800000 */
[----:B------:R-:W-:Y:S02]  /*1520*/  IMAD.IADD R4, R3, 0x1, -R6 ;  /* 0x0000000103047824 */ /* 0x000fe400078e0a06 */
[----:B------:R-:W-:Y:S02]  /*1530*/  IMAD.IADD R3, R6, 0x1, -R3 ;  /* 0x0000000106037824 */ /* 0x000fe400078e0a03 */
[----:B------:R-:W-:Y:S02]  /*1540*/  IMAD R21, R4, R12, R21 ;  /* 0x0000000c04157224 */ /* 0x000fe400078e0215 */
[----:B------:R-:W-:Y:S02]  /*1550*/  IMAD R20, R3, R2, R20 ;  /* 0x0000000203147224 */ /* 0x000fe400078e0214 */
.L_x_19:
[----:B------:R-:W-:Y:S05]  /*1560*/  BRA.U !UP1, `(.L_x_20) ;  /* 0x00000001090c7547 */ /* 0x000fea000b800000 */
[----:B------:R-:W-:Y:S01]  /*1570*/  UCGABAR_WAIT ;  /* 0x0000000000007dc7 */ /* 0x000fe20008000000 */
[----:B------:R-:W-:Y:S01]  /*1580*/  CCTL.IVALL ;  /* 0x00000000ff00798f */ /* 0x000fe20002000000 */
[----:B------:R-:W-:Y:S05]  /*1590*/  BRA `(.L_x_21) ;  /* 0x0000000000047947 */ /* 0x000fea0003800000 */
.L_x_20:
[----:B------:R-:W-:Y:S06]  /*15a0*/  BAR.SYNC.DEFER_BLOCKING 0x0 ;  /* 0x0000000000007b1d */ /* 0x000fec0000010000 */
.L_x_21:
[----:B------:R-:W-:Y:S05]  /*15b0*/  BRA.U UP2, `(.L_x_22) ;  /* 0x0000001502487547 */ /* 0x000fea000b800000 */
[----:B------:R-:W1:Y:S01]  /*15c0*/  LDCU UR4, c[0x0][0x38c] ;  /* 0x00007180ff0477ac */ /* 0x000e620008000800 */
[----:B------:R-:W2:Y:S01]  /*15d0*/  LDC R9, c[0x0][0x370] ;  /* 0x0000dc00ff097b82 */ /* 0x000ea20000000800 */
[----:B------:R-:W-:Y:S01]  /*15e0*/  IMAD.SHL.U32 R16, R11, 0x40, RZ ;  /* 0x000000400b107824 */ /* 0x000fe200078e00ff */
[----:B------:R-:W-:Y:S01]  /*15f0*/  PLOP3.LUT P1, PT, PT, PT, UP5, 0x80, 0x8 ;  /* 0x000000000008781c */ /* 0x000fe20003f2f058 */
[----:B------:R-:W-:Y:S01]  /*1600*/  HFMA2 R12, -RZ, RZ, 0, 0 ;  /* 0x00000000ff0c7431 */ /* 0x000fe200000001ff */
[----:B------:R-:W-:Y:S01]  /*1610*/  UISETP.NE.AND UP1, UPT, UR10, URZ, UPT ;  /* 0x000000ff0a00728c */ /* 0x000fe2000bf25270 */
[----:B------:R-:W-:Y:S01]  /*1620*/  ISETP.NE.AND P4, PT, R10, RZ, P5 ;  /* 0x000000ff0a00720c */ /* 0x000fe20002f85270 */
[----:B------:R-:W-:Y:S01]  /*1630*/  IMAD.MOV.U32 R15, RZ, RZ, 0x1 ;  /* 0x00000001ff0f7424 */ /* 0x000fe200078e00ff */
[----:B------:R-:W-:Y:S01]  /*1640*/  PLOP3.LUT P1, PT, P1, PT, PT, 0x8, 0x80 ;  /* 0x000000000080781c */ /* 0x000fe20000f2e170 */
[----:B------:R-:W3:Y:S01]  /*1650*/  LDC R0, c[0x0][0x374] ;  /* 0x0000dd00ff007b82 */ /* 0x000ee20000000800 */
[----:B------:R-:W-:Y:S01]  /*1660*/  IMAD.MOV.U32 R14, RZ, RZ, RZ ;  /* 0x000000ffff0e7224 */ /* 0x000fe200078e00ff */
[----:B------:R-:W-:Y:S01]  /*1670*/  MOV R8, 0x1 ;  /* 0x0000000100087802 */ /* 0x000fe20000000f00 */
[----:B------:R-:W-:Y:S01]  /*1680*/  IMAD.MOV.U32 R10, RZ, RZ, RZ ;  /* 0x000000ffff0a7224 */ /* 0x000fe200078e00ff */
[----:B------:R-:W-:Y:S01]  /*1690*/  LOP3.LUT R16, R16, 0x40, RZ, 0xc0, !PT ;  /* 0x0000004010107812 */ /* 0x000fe200078ec0ff */
[----:B------:R-:W4:Y:S01]  /*16a0*/  LDCU.64 UR14, c[0x0][0x348] ;  /* 0x00006900ff0e77ac */ /* 0x000f220008000a00 */
[----:B-1----:R-:W-:-:S02]  /*16b0*/  UIADD3 UR5, UPT, UPT, UR4, 0x7f, URZ ;  /* 0x0000007f04057890 */ /* 0x002fc4000fffe0ff */
[----:B------:R-:W-:Y:S02]  /*16c0*/  USEL UR22, UR6, 0x2, UP1 ;  /* 0x0000000206167887 */ /* 0x000fe40008800000 */
[----:B------:R-:W-:Y:S01]  /*16d0*/  USHF.R.S32.HI UR7, URZ, 0x1f, UR5 ;  /* 0x0000001fff077899 */ /* 0x000fe20008011405 */
[----:B------:R-:W-:-:S03]  /*16e0*/  UMOV UR23, URZ ;  /* 0x000000ff00177c82 */ /* 0x000fc60008000000 */
[----:B------:R-:W-:Y:S02]  /*16f0*/  ULEA.HI UR7, UR7, UR5, URZ, 0x7 ;  /* 0x0000000507077291 */ /* 0x000fe4000f8f38ff */
[----:B------:R-:W-:Y:S02]  /*1700*/  UIADD3 UR5, UPT, UPT, UR4, -0x1, URZ ;  /* 0xffffffff04057890 */ /* 0x000fe4000fffe0ff */
[----:B------:R-:W-:Y:S02]  /*1710*/  USHF.R.S32.HI UR7, URZ, 0x7, UR7 ;  /* 0x00000007ff077899 */ /* 0x000fe40008011407 */
[----:B------:R-:W-:Y:S02]  /*1720*/  UISETP.GE.U32.AND UP2, UPT, UR5, -0xff, UPT ;  /* 0xffffff010500788c */ /* 0x000fe4000bf46070 */
[----:B------:R-:W-:Y:S02]  /*1730*/  UISETP.LT.U32.AND UP0, UPT, UR7, 0x6, UPT ;  /* 0x000000060700788c */ /* 0x000fe4000bf01070 */
[----:B------:R-:W-:-:S02]  /*1740*/  UIADD3 UR4, UPT, UPT, UR4, 0xfe, URZ ;  /* 0x000000fe04047890 */ /* 0x000fc4000fffe0ff */
[----:B------:R-:W-:-:S04]  /*1750*/  USEL UR5, UR7, 0x6, UP0 ;  /* 0x0000000607057887 */ /* 0x000fc80008000000 */
[----:B------:R-:W-:Y:S02]  /*1760*/  UIADD3 UR21, UPT, UPT, UR5, -0x1, URZ ;  /* 0xffffffff05157890 */ /* 0x000fe4000fffe0ff */
[----:B------:R-:W-:Y:S02]  /*1770*/  @UP2 UIADD3 UR21, UPT, UPT, UR5, URZ, URZ ;  /* 0x000000ff05152290 */ /* 0x000fe4000fffe0ff */
[----:B------:R-:W-:Y:S02]  /*1780*/  UIADD3 UR29, UPT, UPT, UR7, -UR5, URZ ;  /* 0x80000005071d7290 */ /* 0x000fe4000fffe0ff */
[----:B------:R-:W-:Y:S02]  /*1790*/  UIADD3 UR13, UPT, UPT, UR21, 0x1, URZ ;  /* 0x00000001150d7890 */ /* 0x000fe4000fffe0ff */
[----:B--2-4-:R-:W-:-:S12]  /*17a0*/  UIADD3 UR21, UPT, UPT, -UR21, URZ, URZ ;  /* 0x000000ff15157290 */ /* 0x014fd8000fffe1ff */
.L_x_42:
[----:B------:R-:W-:Y:S01]  /*17b0*/  UISETP.NE.AND UP0, UPT, UR37, URZ, UPT ;  /* 0x000000ff2500728c */ /* 0x000fe2000bf05270 */
[----:B------:R-:W1:Y:S08]  /*17c0*/  S2UR UR37, SR_CgaCtaId ;  /* 0x00000000002579c3 */ /* 0x000e700000008800 */
[----:B------:R-:W-:Y:S05]  /*17d0*/  BRA.U UP0, `(.L_x_23) ;  /* 0x0000000100347547 */ /* 0x000fea000b800000 */
[----:B------:R-:W2:Y:S01]  /*17e0*/  S2R R2, SR_CgaCtaId ;  /* 0x0000000000027919 */ /* 0x000ea20000008800 */
[----:B------:R-:W-:-:S04]  /*17f0*/  MOV R3, 0x400 ;  /* 0x0000040000037802 */ /* 0x000fc80000000f00 */
[----:B--2---:R-:W-:Y:S02]  /*1800*/  LEA R3, R2, R3, 0x18 ;  /* 0x0000000302037211 */ /* 0x004fe400078ec0ff */
[----:B------:R-:W-:-:S03]  /*1810*/  SHF.L.U32 R2, R8, 0x1f, RZ ;  /* 0x0000001f08027819 */ /* 0x000fc600000006ff */
[----:B------:R-:W-:-:S04]  /*1820*/  IMAD R3, R10, 0x8, R3 ;  /* 0x000000080a037824 */ /* 0x000fc800078e0203 */
[----:B------:R-:W2:Y:S02]  /*1830*/  SYNCS.PHASECHK.TRANS64.TRYWAIT P0, [R3+URZ+0x120], R2 ;  /* 0x00012002030075a7 */ /* 0x000ea400080011ff */
[----:B--2---:R-:W-:Y:S05]  /*1840*/  @!P0 BRA `(.L_x_24) ;  /* 0x0000007400108947 */ /* 0x004fea0003800000 */
.L_x_151:
[----:B------:R-:W-:Y:S01]  /*1850*/  VIADD R10, R10, 0x1 ;  /* 0x000000010a0a7836 */ /* 0x000fe20000000000 */
[----:B------:R2:W-:Y:S04]  /*1860*/  SYNCS.ARRIVE.TRANS64.A1T0 RZ, [R3+URZ+0x110], RZ ;  /* 0x000110ff03ff79a7 */ /* 0x0005e800081000ff */
[----:B------:R-:W-:-:S04]  /*1870*/  ISETP.NE.AND P0, PT, R10, 0x2, PT ;  /* 0x000000020a00780c */ /* 0x000fc80003f05270 */
[----:B------:R-:W-:Y:S02]  /*1880*/  SEL R10, R10, RZ, P0 ;  /* 0x000000ff0a0a7207 */ /* 0x000fe40000000000 */
[----:B--2---:R-:W-:-:S04]  /*1890*/  SEL R3, RZ, 0x1, P0 ;  /* 0x00000001ff037807 */ /* 0x004fc80000000000 */
[----:B------:R-:W-:-:S07]  /*18a0*/  LOP3.LUT R8, R8, R3, RZ, 0x3c, !PT ;  /* 0x0000000308087212 */ /* 0x000fce00078e3cff */
.L_x_23:
[----:B------:R-:W-:Y:S01]  /*18b0*/  UMOV UR6, 0x400 ;  /* 0x0000040000067882 */ /* 0x000fe20000000000 */
[----:B------:R-:W-:Y:S01]  /*18c0*/  LEA.HI R3, R21, R21, RZ, 0x1 ;  /* 0x0000001515037211 */ /* 0x000fe200078f08ff */
[----:B-1----:R-:W-:Y:S01]  /*18d0*/  ULEA UR6, UR37, UR6, 0x18 ;  /* 0x0000000625067291 */ /* 0x002fe2000f8ec0ff */
[----:B------:R-:W-:Y:S01]  /*18e0*/  SHF.L.U32 R2, R15, 0x1f, RZ ;  /* 0x0000001f0f027819 */ /* 0x000fe200000006ff */
[----:B------:R-:W-:Y:S01]  /*18f0*/  UISETP.GE.U32.AND UP0, UPT, UR4, 0xff, UPT ;  /* 0x000000ff0400788c */ /* 0x000fe2000bf06070 */
[C---:B------:R-:W-:Y:S01]  /*1900*/  R2UR UR9, R16.reuse ;  /* 0x00000000100972ca */ /* 0x040fe200000e0000 */
[----:B------:R-:W-:Y:S01]  /*1910*/  ULEA UR8, UR23, UR6, 0x3 ;  /* 0x0000000617087291 */ /* 0x000fe2000f8e18ff */
[----:B------:R-:W-:Y:S01]  /*1920*/  IMAD.SHL.U32 R3, R3, 0x40, RZ ;  /* 0x0000004003037824 */ /* 0x000fe200078e00ff */
[----:B------:R-:W-:Y:S01]  /*1930*/  R2UR UR19, R16 ;  /* 0x00000000101372ca */ /* 0x000fe200000e0000 */
[----:B------:R-:W-:-:S03]  /*1940*/  UMOV UR30, URZ ;  /* 0x000000ff001e7c82 */ /* 0x000fc60008000000 */
[----:B------:R-:W-:-:S03]  /*1950*/  R2UR UR35, R3 ;  /* 0x00000000032372ca */ /* 0x000fc600000e0000 */
[----:B------:R1:W2:Y:S01]  /*1960*/  SYNCS.PHASECHK.TRANS64.TRYWAIT P0, [UR8+0x30], R2 ;  /* 0x00003002ff0075a7 */ /* 0x0002a20008001108 */
[----:B------:R-:W-:-:S09]  /*1970*/  R2UR UR8, R20 ;  /* 0x00000000140872ca */ /* 0x000fd200000e0000 */
[----:B------:R-:W-:-:S04]  /*1980*/  ULOP3.LUT UR35, UR9, 0xffffff80, UR35, 0xf8, !UPT ;  /* 0xffffff8009237892 */ /* 0x000fc8000f8ef823 */
[----:B------:R-:W-:Y:S01]  /*1990*/  ULEA UR19, UR8, UR19, 0x7 ;  /* 0x0000001308137291 */ /* 0x000fe2000f8e38ff */
[----:B------:R-:W-:Y:S11]  /*19a0*/  BRA.U !UP0, `(.L_x_25) ;  /* 0x0000000108ec7547 */ /* 0x000ff6000b800000 */
[----:B------:R-:W-:Y:S01]  /*19b0*/  UMOV UR31, UR21 ;  /* 0x00000015001f7c82 */ /* 0x000fe20008000000 */
[----:B------:R-:W-:Y:S01]  /*19c0*/  UMOV UR44, UR23 ;  /* 0x00000017002c7c82 */ /* 0x000fe20008000000 */
[----:B------:R-:W-:-:S05]  /*19d0*/  UMOV UR26, 0x40 ;  /* 0x00000040001a7882 */ /* 0x000fca0000000000 */
.L_x_31:
[----:B------:R-:W-:Y:S01]  /*19e0*/  ULEA UR33, UR44, UR6, 0x3 ;  /* 0x000000062c217291 */ /* 0x000fe2000f8e18ff */
[----:B------:R-:W-:Y:S01]  /*19f0*/  @P5 MOV R3, 0x10000 ;  /* 0x0001000000035802 */ /* 0x000fe20000000f00 */
[----:B-12---:R-:W-:Y:S10]  /*1a00*/  @P0 BRA `(.L_x_26) ;  /* 0x00000000000c0947 */ /* 0x006ff40003800000 */
[----:B------:R-:W-:-:S04]  /*1a10*/  SHF.L.U32 R5, R15, 0x1f, RZ ;  /* 0x0000001f0f057819 */ /* 0x000fc800000006ff */
[----:B------:R-:W2:Y:S02]  /*1a20*/  SYNCS.PHASECHK.TRANS64.TRYWAIT P0, [UR33+0x30], R5 ;  /* 0x00003005ff0075a7 */ /* 0x000ea40008001121 */
[----:B--2---:R-:W-:Y:S05]  /*1a30*/  @!P0 BRA `(.L_x_27) ;  /* 0x0000007000a88947 */ /* 0x004fea0003800000 */
.L_x_26:
[----:B------:R2:W-:Y:S01]  /*1a40*/  @P5 SYNCS.ARRIVE.TRANS64 RZ, [UR33], R3 ;  /* 0x00000003ffff59a7 */ /* 0x0005e20008000021 */
[----:B------:R-:W-:Y:S02]  /*1a50*/  ULOP3.LUT UR8, UR22, 0x2, URZ, 0xfc, !UPT ;  /* 0x0000000216087892 */ /* 0x000fe4000f8efcff */
[----:B------:R-:W-:Y:S02]  /*1a60*/  UIADD3 UR31, UPT, UPT, UR31, 0x1, URZ ;  /* 0x000000011f1f7890 */ /* 0x000fe4000fffe0ff */
[----:B------:R-:W-:Y:S02]  /*1a70*/  UISETP.NE.AND UP0, UPT, UR8, 0x2, UPT ;  /* 0x000000020800788c */ /* 0x000fe4000bf05270 */
[----:B------:R-:W-:-:S07]  /*1a80*/  UISETP.NE.AND UP2, UPT, UR31, 0x1, UPT ;  /* 0x000000011f00788c */ /* 0x000fce000bf45270 */
[----:B------:R-:W-:Y:S05]  /*1a90*/  BRA.U UP0, `(.L_x_28) ;  /* 0x0000000100047547 */ /* 0x000fea000b800000 */
[----:B------:R-:W-:Y:S05]  /*1aa0*/  BPT.TRAP 0x1 ;  /* 0x000000040000795c */ /* 0x000fea0000300000 */
.L_x_28:
[----:B------:R-:W-:Y:S04]  /*1ab0*/  BSSY.RECONVERGENT B0, `(.L_x_29) ;  /* 0x0000003000007945 */ /* 0x000fe80003800200 */
[----:B------:R-:W-:Y:S05]  /*1ac0*/  @!P4 BRA `(.L_x_30) ;  /* 0x000000000004c947 */ /* 0x000fea0003800000 */
[----:B------:R-:W-:Y:S05]  /*1ad0*/  BPT.TRAP 0x1 ;  /* 0x000000040000795c */ /* 0x000fea0000300000 */
.L_x_30:
[----:B------:R-:W-:Y:S05]  /*1ae0*/  BSYNC.RECONVERGENT B0 ;  /* 0x0000000000007941 */ /* 0x000fea0003800200 */
.L_x_29:
[----:B------:R-:W-:Y:S02]  /*1af0*/  UIADD3 UR23, UPT, UPT, UR44, 0x1, URZ ;  /* 0x000000012c177890 */ /* 0x000fe4000fffe0ff */
[----:B------:R-:W-:Y:S02]  /*1b00*/  UIADD3 UR42, UP1, UPT, UR14, 0x80, URZ ;  /* 0x000000800e2a7890 */ /* 0x000fe4000ff3e0ff */
[----:B------:R-:W-:Y:S02]  /*1b10*/  UISETP.NE.AND UP0, UPT, UR23, 0x6, UPT ;  /* 0x000000061700788c */ /* 0x000fe4000bf05270 */
[----:B------:R-:W-:Y:S02]  /*1b20*/  UIADD3 UR34, UPT, UPT, UR26, -0x40, URZ ;  /* 0xffffffc01a227890 */ /* 0x000fe4000fffe0ff */
[----:B------:R-:W-:Y:S02]  /*1b30*/  USEL UR9, URZ, 0x1, UP0 ;  /* 0x00000001ff097887 */ /* 0x000fe40008000000 */
[----:B------:R-:W-:-:S02]  /*1b40*/  USEL UR23, UR23, URZ, UP0 ;  /* 0x000000ff17177287 */ /* 0x000fc40008000000 */
[----:B------:R-:W-:Y:S02]  /*1b50*/  UIADD3 UR40, UP0, UPT, UR14, 0x180, URZ ;  /* 0x000001800e287890 */ /* 0x000fe4000ff1e0ff */
[----:B------:R-:W-:Y:S01]  /*1b60*/  ULEA UR8, UR23, UR6, 0x3 ;  /* 0x0000000617087291 */ /* 0x000fe2000f8e18ff */
[----:B------:R-:W-:Y:S01]  /*1b70*/  LOP3.LUT R15, R15, UR9, RZ, 0x3c, !PT ;  /* 0x000000090f0f7c12 */ /* 0x000fe2000f8e3cff */
[----:B------:R-:W-:Y:S02]  /*1b80*/  ULOP3.LUT UR33, UR33, 0xfefffff8, URZ, 0xc0, !UPT ;  /* 0xfefffff821217892 */ /* 0x000fe4000f8ec0ff */
[----:B------:R-:W-:Y:S01]  /*1b90*/  UIADD3.X UR43, UPT, UPT, URZ, UR15, URZ, UP1, !UPT ;  /* 0x0000000fff2b7290 */ /* 0x000fe20008ffe4ff */
[----:B-1----:R-:W-:Y:S01]  /*1ba0*/  SHF.L.U32 R2, R15, 0x1f, RZ ;  /* 0x0000001f0f027819 */ /* 0x002fe200000006ff */
[----:B------:R-:W-:Y:S01]  /*1bb0*/  UIADD3.X UR41, UPT, UPT, URZ, UR15, URZ, UP0, !UPT ;  /* 0x0000000fff297290 */ /* 0x000fe200087fe4ff */
[----:B------:R-:W-:Y:S02]  /*1bc0*/  UMOV UR38, 0x0 ;  /* 0x0000000000267882 */ /* 0x000fe40000000000 */
[----:B------:R4:W1:Y:S01]  /*1bd0*/  SYNCS.PHASECHK.TRANS64.TRYWAIT P0, [UR8+0x30], R2 ;  /* 0x00003002ff0075a7 */ /* 0x0008620008001108 */
[----:B------:R-:W-:Y:S01]  /*1be0*/  ULEA UR8, UR44, UR6, 0xe ;  /* 0x000000062c087291 */ /* 0x000fe2000f8e70ff */
[----:B------:R-:W-:Y:S01]  /*1bf0*/  UMOV UR39, 0x10000000 ;  /* 0x1000000000277882 */ /* 0x000fe20000000000 */
[----:B------:R-:W-:-:S02]  /*1c00*/  UMOV UR27, UR35 ;  /* 0x00000023001b7c82 */ /* 0x000fc40008000000 */
[----:B------:R-:W-:Y:S02]  /*1c10*/  UIADD3 UR32, UPT, UPT, UR8, 0x4300, URZ ;  /* 0x0000430008207890 */ /* 0x000fe4000fffe0ff */
[----:B------:R-:W-:Y:S02]  /*1c20*/  UIADD3 UR24, UPT, UPT, UR8, 0x6300, URZ ;  /* 0x0000630008187890 */ /* 0x000fe4000fffe0ff */
[----:B------:R-:W-:Y:S02]  /*1c30*/  UIADD3 UR16, UPT, UPT, UR8, 0x1c300, URZ ;  /* 0x0001c30008107890 */ /* 0x000fe4000fffe0ff */
[----:B------:R-:W-:Y:S01]  /*1c40*/  UIADD3 UR8, UPT, UPT, UR8, 0x1e300, URZ ;  /* 0x0001e30008087890 */ /* 0x000fe2000fffe0ff */
[----:B------:R-:W-:Y:S01]  /*1c50*/  UMOV UR28, UR36 ;  /* 0x00000024001c7c82 */ /* 0x000fe20008000000 */
[----:B------:R-:W-:Y:S01]  /*1c60*/  UMOV UR25, UR33 ;  /* 0x0000002100197c82 */ /* 0x000fe20008000000 */
[----:B------:R-:W-:Y:S01]  /*1c70*/  UMOV UR20, UR36 ;  /* 0x0000002400147c82 */ /* 0x000fe20008000000 */
[----:B------:R-:W-:Y:S01]  /*1c80*/  UMOV UR17, UR33 ;  /* 0x0000002100117c82 */ /* 0x000fe20008000000 */
[----:B------:R-:W-:Y:S01]  /*1c90*/  UMOV UR18, UR34 ;  /* 0x0000002200127c82 */ /* 0x000fe20008000000 */
[----:B------:R-:W-:Y:S01]  /*1ca0*/  UTMALDG.3D.2CTA [UR32], [UR42], desc[UR38] ;  /* 0x000026202a0075b4 */ /* 0x000fe20008211000 */
[----:B------:R-:W-:Y:S01]  /*1cb0*/  UMOV UR10, UR26 ;  /* 0x0000001a000a7c82 */ /* 0x000fe20008000000 */
[----:B------:R-:W-:Y:S01]  /*1cc0*/  UMOV UR11, UR19 ;  /* 0x00000013000b7c82 */ /* 0x000fe20008000000 */
[----:B------:R-:W-:Y:S01]  /*1cd0*/  UMOV UR12, UR36 ;  /* 0x00000024000c7c82 */ /* 0x000fe20008000000 */
[----:B------:R-:W-:Y:S01]  /*1ce0*/  UMOV UR9, UR33 ;  /* 0x0000002100097c82 */ /* 0x000fe20008000000 */
[----:B------:R-:W-:Y:S01]  /*1cf0*/  UMOV UR30, UR13 ;  /* 0x0000000d001e7c82 */ /* 0x000fe20008000000 */
[----:B------:R-:W-:Y:S01]  /*1d00*/  UMOV UR44, UR23 ;  /* 0x00000017002c7c82 */ /* 0x000fe20008000000 */
[----:B------:R2:W-:Y:S01]  /*1d10*/  UTMALDG.3D.2CTA [UR24], [UR42], desc[UR38] ;  /* 0x000026182a0075b4 */ /* 0x0005e20008211000 */
[----:B------:R4:W-:Y:S01]  /*1d20*/  UTMALDG.3D.2CTA [UR16], [UR40], desc[UR38] ;  /* 0x00002610280075b4 */ /* 0x0009e20008211000 */
[----:B------:R4:W-:Y:S01]  /*1d30*/  UTMALDG.3D.2CTA [UR8], [UR40], desc[UR38] ;  /* 0x00002608280075b4 */ /* 0x0009e20008211000 */
[----:B--2---:R-:W-:Y:S01]  /*1d40*/  UIADD3 UR26, UPT, UPT, UR26, 0x80, URZ ;  /* 0x000000801a1a7890 */ /* 0x004fe2000fffe0ff */
[----:B----4-:R-:W-:Y:S11]  /*1d50*/  BRA.U UP2, `(.L_x_31) ;  /* 0xfffffffd02207547 */ /* 0x010ff6000b83ffff */
.L_x_25:
[----:B------:R-:W-:Y:S01]  /*1d60*/  ULEA UR8, UR23, UR6, 0x3 ;  /* 0x0000000617087291 */ /* 0x000fe2000f8e18ff */
[----:B-1----:R-:W-:Y:S01]  /*1d70*/  SHF.L.U32 R2, R15, 0x1f, RZ ;  /* 0x0000001f0f027819 */ /* 0x002fe200000006ff */
[----:B------:R-:W-:Y:S01]  /*1d80*/  @!P1 SYNCS.ARRIVE.TRANS64.A1T0 RZ, [UR6+0xa8], RZ ;  /* 0x0000a8ffffff99a7 */ /* 0x000fe20008100006 */
[----:B------:R-:W-:-:S06]  /*1d90*/  UISETP.GT.AND UP0, UPT, UR7, UR5, UPT ;  /* 0x000000050700728c */ /* 0x000fcc000bf04270 */
[----:B--2---:R1:W2:Y:S03]  /*1da0*/  SYNCS.PHASECHK.TRANS64.TRYWAIT P0, [UR8+0x30], R2 ;  /* 0x00003002ff0075a7 */ /* 0x0042a60008001108 */
[----:B------:R-:W-:Y:S05]  /*1db0*/  BRA.U !UP0, `(.L_x_32) ;  /* 0x0000000108e47547 */ /* 0x000fea000b800000 */
[----:B------:R-:W-:Y:S01]  /*1dc0*/  UIADD3 UR31, UPT, UPT, UR29, UR30, URZ ;  /* 0x0000001e1d1f7290 */ /* 0x000fe2000fffe0ff */
[----:B------:R-:W-:-:S11]  /*1dd0*/  UMOV UR44, UR23 ;  /* 0x00000017002c7c82 */ /* 0x000fd60008000000 */
.L_x_38:
[----:B------:R-:W-:Y:S01]  /*1de0*/  ULEA UR33, UR44, UR6, 0x3 ;  /* 0x000000062c217291 */ /* 0x000fe2000f8e18ff */
[----:B--2---:R-:W-:Y:S01]  /*1df0*/  @P5 MOV R3, 0x10000 ;  /* 0x0001000000035802 */ /* 0x004fe20000000f00 */
[----:B-12---:R-:W-:Y:S10]  /*1e00*/  @P0 BRA `(.L_x_33) ;  /* 0x00000000000c0947 */ /* 0x006ff40003800000 */
[----:B------:R-:W-:-:S04]  /*1e10*/  SHF.L.U32 R5, R15, 0x1f, RZ ;  /* 0x0000001f0f057819 */ /* 0x000fc800000006ff */
[----:B------:R-:W2:Y:S02]  /*1e20*/  SYNCS.PHASECHK.TRANS64.TRYWAIT P0, [UR33+0x30], R5 ;  /* 0x00003005ff0075a7 */ /* 0x000ea40008001121 */
[----:B--2---:R-:W-:Y:S05]  /*1e30*/  @!P0 BRA `(.L_x_34) ;  /* 0x0000006c00c08947 */ /* 0x004fea0003800000 */
.L_x_33:
[----:B------:R2:W-:Y:S01]  /*1e40*/  @P5 SYNCS.ARRIVE.TRANS64 RZ, [UR33], R3 ;  /* 0x00000003ffff59a7 */ /* 0x0005e20008000021 */
[----:B------:R-:W-:-:S04]  /*1e50*/  ULOP3.LUT UR8, UR22, 0x2, URZ, 0xfc, !UPT ;  /* 0x0000000216087892 */ /* 0x000fc8000f8efcff */
[----:B------:R-:W-:-:S09]  /*1e60*/  UISETP.NE.AND UP0, UPT, UR8, 0x2, UPT ;  /* 0x000000020800788c */ /* 0x000fd2000bf05270 */
[----:B------:R-:W-:Y:S05]  /*1e70*/  BRA.U UP0, `(.L_x_35) ;  /* 0x0000000100047547 */ /* 0x000fea000b800000 */
[----:B------:R-:W-:Y:S05]  /*1e80*/  BPT.TRAP 0x1 ;  /* 0x000000040000795c */ /* 0x000fea0000300000 */
.L_x_35:
[----:B------:R-:W-:Y:S04]  /*1e90*/  BSSY.RECONVERGENT B0, `(.L_x_36) ;  /* 0x0000003000007945 */ /* 0x000fe80003800200 */
[----:B------:R-:W-:Y:S05]  /*1ea0*/  @!P4 BRA `(.L_x_37) ;  /* 0x000000000004c947 */ /* 0x000fea0003800000 */
[----:B------:R-:W-:Y:S05]  /*1eb0*/  BPT.TRAP 0x1 ;  /* 0x000000040000795c */ /* 0x000fea0000300000 */
.L_x_37:
[----:B------:R-:W-:Y:S05]  /*1ec0*/  BSYNC.RECONVERGENT B0 ;  /* 0x0000000000007941 */ /* 0x000fea0003800200 */
.L_x_36:
[----:B------:R-:W-:Y:S02]  /*1ed0*/  UIADD3 UR23, UPT, UPT, UR44, 0x1, URZ ;  /* 0x000000012c177890 */ /* 0x000fe4000fffe0ff */
[----:B------:R-:W-:Y:S02]  /*1ee0*/  UIADD3 UR42, UP1, UPT, UR14, 0x80, URZ ;  /* 0x000000800e2a7890 */ /* 0x000fe4000ff3e0ff */
[----:B------:R-:W-:Y:S02]  /*1ef0*/  UISETP.NE.AND UP0, UPT, UR23, 0x6, UPT ;  /* 0x000000061700788c */ /* 0x000fe4000bf05270 */
[----:B------:R-:W-:Y:S02]  /*1f00*/  USHF.L.U32 UR34, UR30, 0x7, URZ ;  /* 0x000000071e227899 */ /* 0x000fe400080006ff */
        /* <DEDUP_REMOVED lines=8> */
[----:B------:R-:W-:Y:S02]  /*1f90*/  UIADD3 UR26, UPT, UPT, UR34, 0x40, URZ ;  /* 0x00000040221a7890 */ /* 0x000fe4000fffe0ff */
[----:B------:R-:W-:Y:S01]  /*1fa0*/  UIADD3.X UR41, UPT, UPT, URZ, UR15, URZ, UP0, !UPT ;  /* 0x0000000fff297290 */ /* 0x000fe200087fe4ff */
[----:B------:R4:W1:Y:S01]  /*1fb0*/  SYNCS.PHASECHK.TRANS64.TRYWAIT P0, [UR8+0x30], R2 ;  /* 0x00003002ff0075a7 */ /* 0x0008620008001108 */
[----:B------:R-:W-:Y:S01]  /*1fc0*/  ULEA UR8, UR44, UR6, 0xe ;  /* 0x000000062c087291 */ /* 0x000fe2000f8e70ff */
[----:B------:R-:W-:Y:S01]  /*1fd0*/  UMOV UR38, 0x0 ;  /* 0x0000000000267882 */ /* 0x000fe20000000000 */
[----:B------:R-:W-:-:S02]  /*1fe0*/  UMOV UR39, 0x10000000 ;  /* 0x1000000000277882 */ /* 0x000fc40000000000 */
        /* <DEDUP_REMOVED lines=9> */
[----:B------:R-:W-:Y:S01]  /*2080*/  UMOV UR18, UR34 ;  /* 0x0000002200127c82 */ /* 0x000fe20008000000 */
[----:B------:R4:W-:Y:S01]  /*2090*/  UTMALDG.3D.2CTA [UR32], [UR42], desc[UR38] ;  /* 0x000026202a0075b4 */ /* 0x0009e20008211000 */
[----:B------:R-:W-:Y:S01]  /*20a0*/  UMOV UR11, UR19 ;  /* 0x00000013000b7c82 */ /* 0x000fe20008000000 */
[----:B------:R-:W-:Y:S01]  /*20b0*/  UMOV UR12, UR36 ;  /* 0x00000024000c7c82 */ /* 0x000fe20008000000 */
[----:B------:R-:W-:Y:S01]  /*20c0*/  UMOV UR9, UR33 ;  /* 0x0000002100097c82 */ /* 0x000fe20008000000 */
[----:B------:R-:W-:Y:S01]  /*20d0*/  UMOV UR10, UR26 ;  /* 0x0000001a000a7c82 */ /* 0x000fe20008000000 */
[----:B------:R-:W-:Y:S01]  /*20e0*/  UIADD3 UR30, UPT, UPT, UR30, 0x1, URZ ;  /* 0x000000011e1e7890 */ /* 0x000fe2000fffe0ff */
[----:B------:R-:W-:Y:S01]  /*20f0*/  UMOV UR44, UR23 ;  /* 0x00000017002c7c82 */ /* 0x000fe20008000000 */
[----:B------:R4:W-:Y:S02]  /*2100*/  UTMALDG.3D.2CTA [UR24], [UR42], desc[UR38] ;  /* 0x000026182a0075b4 */ /* 0x0009e40008211000 */
[----:B------:R-:W-:Y:S01]  /*2110*/  UISETP.NE.AND UP0, UPT, UR30, UR31, UPT ;  /* 0x0000001f1e00728c */ /* 0x000fe2000bf05270 */
[----:B------:R4:W-:Y:S01]  /*2120*/  UTMALDG.3D.2CTA [UR16], [UR40], desc[UR38] ;  /* 0x00002610280075b4 */ /* 0x0009e20008211000 */
[----:B------:R4:W-:Y:S07]  /*2130*/  UTMALDG.3D.2CTA [UR8], [UR40], desc[UR38] ;  /* 0x00002608280075b4 */ /* 0x0009ee0008211000 */
[----:B----4-:R-:W-:Y:S05]  /*2140*/  BRA.U UP0, `(.L_x_38) ;  /* 0xfffffffd00247547 */ /* 0x010fea000b83ffff */
.L_x_32:
[----:B-1----:R-:W-:Y:S01]  /*2150*/  LEA R2, R14, UR6, 0x3 ;  /* 0x000000060e027c11 */ /* 0x002fe2000f8e18ff */
[----:B------:R-:W-:Y:S01]  /*2160*/  NOP ;  /* 0x0000000000007918 */ /* 0x000fe20000000000 */
[----:B--2---:R-:W-:Y:S02]  /*2170*/  SHF.L.U32 R3, R12, 0x1f, RZ ;  /* 0x0000001f0c037819 */ /* 0x004fe400000006ff */
[----:B------:R-:W-:Y:S02]  /*2180*/  LEA R4, R14, UR6, 0x4 ;  /* 0x000000060e047c11 */ /* 0x000fe4000f8e20ff */
[----:B------:R-:W1:Y:S02]  /*2190*/  SYNCS.PHASECHK.TRANS64.TRYWAIT P0, [R2+URZ+0xb0], R3 ;  /* 0x0000b003020075a7 */ /* 0x000e6400080011ff */
[----:B-1----:R-:W-:Y:S05]  /*21a0*/  @!P0 BRA `(.L_x_39) ;  /* 0x0000006800fc8947 */ /* 0x002fea0003800000 */
.L_x_154:
[----:B------:R-:W2:Y:S01]  /*21b0*/  LDS.128 R4, [R4+0x140] ;  /* 0x0001400004047984 */ /* 0x000ea20000000c00 */
[----:B------:R-:W-:Y:S01]  /*21c0*/  ISETP.GE.AND P0, PT, R26, 0x1, PT ;  /* 0x000000011a00780c */ /* 0x000fe20003f06270 */
[----:B-1----:R-:W-:Y:S01]  /*21d0*/  VIADD R2, R2, 0xc0 ;  /* 0x000000c002027836 */ /* 0x002fe20000000000 */
[----:B------:R-:W-:Y:S01]  /*21e0*/  @!PT LDS RZ, [RZ] ;  /* 0x00000000fffff984 */ /* 0x000fe20000000800 */
[----:B------:R-:W-:Y:S01]  /*21f0*/  @!PT LDS RZ, [RZ] ;  /* 0x00000000fffff984 */ /* 0x000fe20000000800 */
[----:B------:R-:W-:Y:S01]  /*2200*/  @!PT LDS RZ, [RZ] ;  /* 0x00000000fffff984 */ /* 0x000fe20000000800 */
[----:B------:R-:W-:Y:S01]  /*2210*/  @!PT LDS RZ, [RZ] ;  /* 0x00000000fffff984 */ /* 0x000fe20000000800 */
[----:B------:R1:W-:Y:S06]  /*2220*/  MEMBAR.ALL.CTA ;  /* 0x0000000000007992 */ /* 0x0003ec0000008000 */
[----:B-1----:R-:W1:Y:S01]  /*2230*/  FENCE.VIEW.ASYNC.S ;  /* 0x00000000000073c6 */ /* 0x002e620000000000 */
[----:B------:R-:W-:-:S04]  /*2240*/  PRMT R2, RZ, 0x654, R2 ;  /* 0x00000654ff027816 */ /* 0x000fc80000000002 */
[----:B-1----:R1:W-:Y:S01]  /*2250*/  SYNCS.ARRIVE.TRANS64.RED.A1T0 RZ, [R2+URZ], RZ ;  /* 0x000000ff02ff79a7 */ /* 0x0023e200081004ff */
[----:B--2---:R-:W-:-:S13]  /*2260*/  LOP3.LUT P2, RZ, R6, 0x1, RZ, 0xc0, !PT ;  /* 0x0000000106ff7812 */ /* 0x004fda000784c0ff */
[----:B------:R-:W-:Y:S01]  /*2270*/  @P2 SHF.R.U32.HI R3, RZ, 0x10, R5 ;  /* 0x00000010ff032819 */ /* 0x000fe20000011605 */
[----:B------:R-:W-:Y:S01]  /*2280*/  VOTEU.ANY UP0, P2 ;  /* 0x0000000000ff7886 */ /* 0x000fe20001000100 */
[----:B------:R-:W-:Y:S02]  /*2290*/  @P2 MOV R13, R4 ;  /* 0x00000004000d2202 */ /* 0x000fe40000000f00 */
[----:B------:R-:W-:Y:S02]  /*22a0*/  @P2 R2UR.BROADCAST UR8, R3 ;  /* 0x00000000030822ca */ /* 0x000fe400008e0000 */
[----:B------:R-:W-:-:S11]  /*22b0*/  @P2 LOP3.LUT R11, R5, 0xffff, RZ, 0xc0, !PT ;  /* 0x0000ffff050b2812 */ /* 0x000fd600078ec0ff */
[----:B------:R-:W-:Y:S01]  /*22c0*/  @UP0 UMOV UR36, UR8 ;  /* 0x0000000800240c82 */ /* 0x000fe20008000000 */
[----:B-1----:R-:W-:Y:S05]  /*22d0*/  @!P0 BRA `(.L_x_40) ;  /* 0x0000000000b88947 */ /* 0x002fea0003800000 */
[----:B------:R-:W3:Y:S01]  /*22e0*/  LDC.64 R4, c[0x0][0xb18] ;  /* 0x0002c600ff047b82 */ /* 0x000ee20000000a00 */
[----:B------:R-:W-:-:S07]  /*22f0*/  ISETP.NE.AND P3, PT, R26, 0x1, PT ;  /* 0x000000011a00780c */ /* 0x000fce0003f65270 */
[----:B------:R-:W1:Y:S08]  /*2300*/  LDC.64 R6, c[0x0][0xb10] ;  /* 0x0002c400ff067b82 */ /* 0x000e700000000a00 */
[----:B------:R-:W2:Y:S08]  /*2310*/  LDC R17, c[0x0][0xb20] ;  /* 0x0002c800ff117b82 */ /* 0x000eb00000000800 */
[----:B------:R-:W4:Y:S01]  /*2320*/  LDC R18, c[0x0][0xb0c] ;  /* 0x0002c300ff127b82 */ /* 0x000f220000000800 */
[----:B---3--:R-:W-:Y:S01]  /*2330*/  IMAD.HI.U32 R22, R0, R5, RZ ;  /* 0x0000000500167227 */ /* 0x008fe200078e00ff */
[----:B------:R-:W-:-:S06]  /*2340*/  ISETP.NE.AND P0, PT, R4, 0x1, PT ;  /* 0x000000010400780c */ /* 0x000fcc0003f05270 */
[----:B------:R-:W3:Y:S01]  /*2350*/  LDC.64 R2, c[0x0][0xb28] ;  /* 0x0002ca00ff027b82 */ /* 0x000ee20000000a00 */
[----:B-1----:R-:W-:-:S04]  /*2360*/  IMAD.HI.U32 R20, R9, R6, RZ ;  /* 0x0000000609147227 */ /* 0x002fc800078e00ff */
[----:B------:R-:W-:Y:S01]  /*2370*/  IMAD.HI.U32 R24, R13, R6, RZ ;  /* 0x000000060d187227 */ /* 0x000fe200078e00ff */
[----:B------:R-:W-:Y:S02]  /*2380*/  SHF.R.U32.HI R20, RZ, R7, R20 ;  /* 0x00000007ff147219 */ /* 0x000fe40000011614 */
[----:B--2---:R-:W-:Y:S01]  /*2390*/  SHF.R.U32.HI R19, RZ, R17, R22 ;  /* 0x00000011ff137219 */ /* 0x004fe20000011616 */
[----:B------:R-:W-:Y:S01]  /*23a0*/  IMAD.HI.U32 R22, R11, R5, RZ ;  /* 0x000000050b167227 */ /* 0x000fe200078e00ff */
[----:B------:R-:W-:Y:S02]  /*23b0*/  SHF.R.U32.HI R24, RZ, R7, R24 ;  /* 0x00000007ff187219 */ /* 0x000fe40000011618 */
[----:B------:R-:W-:Y:S02]  /*23c0*/  SEL R19, R0, R19, !P0 ;  /* 0x0000001300137207 */ /* 0x000fe40004000000 */
[----:B------:R-:W-:Y:S02]  /*23d0*/  SHF.R.U32.HI R22, RZ, R17, R22 ;  /* 0x00000011ff167219 */ /* 0x000fe40000011616 */
[----:B----4-:R-:W-:-:S02]  /*23e0*/  ISETP.NE.AND P1, PT, R18, 0x1, PT ;  /* 0x000000011200780c */ /* 0x010fc40003f25270 */
[----:B------:R-:W-:Y:S02]  /*23f0*/  SEL R5, R11, R22, !P0 ;  /* 0x000000160b057207 */ /* 0x000fe40004000000 */
[----:B------:R-:W-:Y:S02]  /*2400*/  SEL R21, R9, R20, !P1 ;  /* 0x0000001409157207 */ /* 0x000fe40004800000 */
[----:B------:R-:W-:Y:S01]  /*2410*/  SEL R7, R13, R24, !P1 ;  /* 0x000000180d077207 */ /* 0x000fe20004800000 */
[----:B---3--:R-:W-:Y:S01]  /*2420*/  IMAD.HI.U32 R20, R19, R2, RZ ;  /* 0x0000000213147227 */ /* 0x008fe200078e00ff */
[----:B------:R-:W-:-:S03]  /*2430*/  IADD3 R17, PT, PT, -R5, RZ, RZ ;  /* 0x000000ff05117210 */ /* 0x000fc60007ffe1ff */
        /* <DEDUP_REMOVED lines=11> */
[----:B------:R-:W-:-:S04]  /*24f0*/  @!P0 IMAD.HI.U32 R20, R7, R2, RZ ;  /* 0x0000000207148227 */ /* 0x000fc800078e00ff */
[----:B------:R-:W-:Y:S01]  /*2500*/  IMAD.MOV R2, RZ, RZ, -R6 ;  /* 0x000000ffff027224 */ /* 0x000fe200078e0a06 */
[----:B------:R-:W-:-:S03]  /*2510*/  @!P0 SHF.R.U32.HI R20, RZ, R3, R20 ;  /* 0x00000003ff148219 */ /* 0x000fc60000011614 */
[----:B------:R-:W-:Y:S01]  /*2520*/  IMAD R2, R26, R2, R5 ;  /* 0x000000021a027224 */ /* 0x000fe200078e0205 */
        /* <DEDUP_REMOVED lines=9> */
.L_x_40:
[----:B------:R-:W1:Y:S02]  /*25c0*/  LDCU UR8, c[0x0][0xb30] ;  /* 0x00016600ff0877ac */ /* 0x000e640008000800 */
[----:B-1----:R-:W-:-:S09]  /*25d0*/  UISETP.NE.AND UP0, UPT, UR8, 0x1, UPT ;  /* 0x000000010800788c */ /* 0x002fd2000bf05270 */
[----:B------:R-:W-:Y:S05]  /*25e0*/  BRA.U UP0, `(.L_x_41) ;  /* 0x0000000100407547 */ /* 0x000fea000b800000 */
[----:B------:R-:W1:Y:S08]  /*25f0*/  LDC.64 R4, c[0x0][0xb10] ;  /* 0x0002c400ff047b82 */ /* 0x000e700000000a00 */
[----:B------:R-:W2:Y:S08]  /*2600*/  LDC.64 R2, c[0x0][0xb18] ;  /* 0x0002c600ff027b82 */ /* 0x000eb00000000a00 */
[----:B------:R-:W4:Y:S08]  /*2610*/  LDC R6, c[0x0][0xb20] ;  /* 0x0002c800ff067b82 */ /* 0x000f300000000800 */
[----:B------:R-:W3:Y:S01]  /*2620*/  LDC R18, c[0x0][0xb0c] ;  /* 0x0002c300ff127b82 */ /* 0x000ee20000000800 */
[----:B-1----:R-:W-:-:S05]  /*2630*/  IMAD.HI.U32 R4, R13, R4, RZ ;  /* 0x000000040d047227 */ /* 0x002fca00078e00ff */
[----:B------:R-:W-:Y:S01]  /*2640*/  SHF.R.U32.HI R4, RZ, R5, R4 ;  /* 0x00000005ff047219 */ /* 0x000fe20000011604 */
[----:B--2---:R-:W-:Y:S01]  /*2650*/  IMAD.HI.U32 R3, R11, R3, RZ ;  /* 0x000000030b037227 */ /* 0x004fe200078e00ff */
[----:B------:R-:W-:-:S04]  /*2660*/  ISETP.NE.AND P0, PT, R2, 0x1, PT ;  /* 0x000000010200780c */ /* 0x000fc80003f05270 */
[----:B----4-:R-:W-:-:S04]  /*2670*/  SHF.R.U32.HI R6, RZ, R6, R3 ;  /* 0x00000006ff067219 */ /* 0x010fc80000011603 */
[----:B------:R-:W-:Y:S02]  /*2680*/  SEL R3, R11, R6, !P0 ;  /* 0x000000060b037207 */ /* 0x000fe40004000000 */
[----:B---3--:R-:W-:-:S04]  /*2690*/  ISETP.NE.AND P1, PT, R18, 0x1, PT ;  /* 0x000000011200780c */ /* 0x008fc80003f25270 */
[----:B------:R-:W-:-:S05]  /*26a0*/  SEL R4, R13, R4, !P1 ;  /* 0x000000040d047207 */ /* 0x000fca0004800000 */
[----:B------:R-:W-:Y:S02]  /*26b0*/  IMAD.IADD R5, R3, 0x1, -R4 ;  /* 0x0000000103057824 */ /* 0x000fe400078e0a04 */
[----:B------:R-:W-:Y:S02]  /*26c0*/  IMAD.IADD R3, R4, 0x1, -R3 ;  /* 0x0000000104037824 */ /* 0x000fe400078e0a03 */
[----:B------:R-:W-:Y:S02]  /*26d0*/  IMAD R13, R5, R18, R13 ;  /* 0x00000012050d7224 */ /* 0x000fe400078e020d */
[----:B------:R-:W-:-:S07]  /*26e0*/  IMAD R11, R3, R2, R11 ;  /* 0x00000002030b7224 */ /* 0x000fce00078e020b */
.L_x_41:
[----:B------:R-:W-:Y:S01]  /*26f0*/  VIADD R14, R14, 0x1 ;  /* 0x000000010e0e7836 */ /* 0x000fe20000000000 */
[----:B------:R-:W-:Y:S01]  /*2700*/  PLOP3.LUT P1, PT, PT, PT, PT, 0x80, 0x8 ;  /* 0x000000000008781c */ /* 0x000fe20003f2f070 */
[----:B------:R-:W-:Y:S02]  /*2710*/  IMAD.IADD R21, R13, 0x1, R60 ;  /* 0x000000010d157824 */ /* 0x000fe400078e023c */
[----:B------:R-:W-:Y:S01]  /*2720*/  IMAD.IADD R20, R11, 0x1, R58 ;  /* 0x000000010b147824 */ /* 0x000fe200078e023a */
[----:B------:R-:W-:-:S04]  /*2730*/  ISETP.NE.AND P0, PT, R14, 0x2, PT ;  /* 0x000000020e00780c */ /* 0x000fc80003f05270 */
[----:B------:R-:W-:Y:S02]  /*2740*/  SEL R3, RZ, 0x1, P0 ;  /* 0x00000001ff037807 */ /* 0x000fe40000000000 */
[----:B------:R-:W-:Y:S02]  /*2750*/  SEL R14, R14, RZ, P0 ;  /* 0x000000ff0e0e7207 */ /* 0x000fe40000000000 */
[----:B------:R-:W-:Y:S01]  /*2760*/  LOP3.LUT R12, R12, R3, RZ, 0x3c, !PT ;  /* 0x000000030c0c7212 */ /* 0x000fe200078e3cff */
[----:B------:R-:W-:Y:S06]  /*2770*/  @P2 BRA `(.L_x_42) ;  /* 0xfffffff0000c2947 */ /* 0x000fec000383ffff */
[----:B------:R-:W-:Y:S01]  /*2780*/  UIADD3 UR6, UPT, UPT, UR6, 0x30, URZ ;  /* 0x0000003006067890 */ /* 0x000fe2000fffe0ff */
[----:B------:R-:W-:-:S03]  /*2790*/  SHF.L.U32 R3, R15, 0x1f, RZ ;  /* 0x0000001f0f037819 */ /* 0x000fc600000006ff */
[----:B------:R-:W-:-:S09]  /*27a0*/  ULEA UR4, UR23, UR6, 0x3 ;  /* 0x0000000617047291 */ /* 0x000fd2000f8e18ff */
[----:B------:R-:W1:Y:S02]  /*27b0*/  SYNCS.PHASECHK.TRANS64.TRYWAIT P0, [UR4], R3 ;  /* 0x00000003ff0075a7 */ /* 0x000e640008001104 */
[----:B-1----:R-:W-:Y:S05]  /*27c0*/  @!P0 BRA `(.L_x_43) ;  /* 0x0000006400888947 */ /* 0x002fea0003800000 */
.L_x_156:
[----:B------:R-:W-:-:S04]  /*27d0*/  UIADD3 UR5, UPT, UPT, UR23, 0x1, URZ ;  /* 0x0000000117057890 */ /* 0x000fc8000fffe0ff */
[----:B------:R-:W-:-:S04]  /*27e0*/  UISETP.NE.AND UP0, UPT, UR5, 0x6, UPT ;  /* 0x000000060500788c */ /* 0x000fc8000bf05270 */
[----:B------:R-:W-:Y:S02]  /*27f0*/  USEL UR7, URZ, 0x1, UP0 ;  /* 0x00000001ff077887 */ /* 0x000fe40008000000 */
[----:B------:R-:W-:-:S04]  /*2800*/  USEL UR5, UR5, URZ, UP0 ;  /* 0x000000ff05057287 */ /* 0x000fc80008000000 */
[----:B------:R-:W-:Y:S01]  /*2810*/  ULEA UR4, UR5, UR6, 0x3 ;  /* 0x0000000605047291 */ /* 0x000fe2000f8e18ff */
[----:B------:R-:W-:-:S04]  /*2820*/  LOP3.LUT R2, R15, UR7, RZ, 0x3c, !PT ;  /* 0x000000070f027c12 */ /* 0x000fc8000f8e3cff */
[----:B-1----:R-:W-:-:S04]  /*2830*/  SHF.L.U32 R3, R2, 0x1f, RZ ;  /* 0x0000001f02037819 */ /* 0x002fc800000006ff */
[----:B------:R-:W1:Y:S02]  /*2840*/  SYNCS.PHASECHK.TRANS64.TRYWAIT P0, [UR4], R3 ;  /* 0x00000003ff0075a7 */ /* 0x000e640008001104 */
[----:B-1----:R-:W-:Y:S05]  /*2850*/  @!P0 BRA `(.L_x_44) ;  /* 0x00000064007c8947 */ /* 0x002fea0003800000 */
.L_x_158:
        /* <DEDUP_REMOVED lines=9> */
.L_x_160:
        /* <DEDUP_REMOVED lines=9> */
.L_x_162:
        /* <DEDUP_REMOVED lines=9> */
.L_x_164:
[----:B------:R-:W-:-:S04]  /*2a10*/  UIADD3 UR5, UPT, UPT, UR5, 0x1, URZ ;  /* 0x0000000105057890 */ /* 0x000fc8000fffe0ff */
[----:B------:R-:W-:-:S04]  /*2a20*/  UISETP.NE.AND UP0, UPT, UR5, 0x6, UPT ;  /* 0x000000060500788c */ /* 0x000fc8000bf05270 */
[----:B------:R-:W-:Y:S02]  /*2a30*/  USEL UR4, URZ, 0x1, UP0 ;  /* 0x00000001ff047887 */ /* 0x000fe40008000000 */
[----:B------:R-:W-:-:S04]  /*2a40*/  USEL UR5, UR5, URZ, UP0 ;  /* 0x000000ff05057287 */ /* 0x000fc80008000000 */
[----:B------:R-:W-:Y:S01]  /*2a50*/  ULEA UR5, UR5, UR6, 0x3 ;  /* 0x0000000605057291 */ /* 0x000fe2000f8e18ff */
[----:B-1----:R-:W-:-:S04]  /*2a60*/  LOP3.LUT R3, R2, UR4, RZ, 0x3c, !PT ;  /* 0x0000000402037c12 */ /* 0x002fc8000f8e3cff */
[----:B------:R-:W-:Y:S01]  /*2a70*/  SHF.L.U32 R3, R3, 0x1f, RZ ;  /* 0x0000001f03037819 */ /* 0x000fe200000006ff */
[----:B---3--:R-:W-:-:S07]  /*2a80*/  IMAD.U32 R0, RZ, RZ, UR5 ;  /* 0x00000005ff007e24 */ /* 0x008fce000f8e00ff */
.L_x_48:
[----:B-1----:R1:W2:Y:S02]  /*2a90*/  SYNCS.PHASECHK.TRANS64.TRYWAIT P0, [R0+URZ], R3 ;  /* 0x00000003000075a7 */ /* 0x0022a400080011ff */
[----:B--2---:R-:W-:Y:S05]  /*2aa0*/  @!P0 NANOSLEEP.SYNCS 0x989680 ;  /* 0x009896800000895d */ /* 0x004fea0003900000 */
[----:B------:R-:W2:Y:S02]  /*2ab0*/  @!P0 SYNCS.PHASECHK.TRANS64 P0, [R0+URZ], R3 ;  /* 0x00000003000085a7 */ /* 0x000ea400080010ff */
[----:B--2---:R-:W-:Y:S05]  /*2ac0*/  @P0 EXIT ;  /* 0x000000000000094d */ /* 0x004fea0003800000 */
[----:B------:R-:W-:Y:S05]  /*2ad0*/  BRA `(.L_x_48) ;  /* 0xfffffffc00ec7947 */ /* 0x000fea000383ffff */
.L_x_22:
[----:B------:R-:W-:-:S04]  /*2ae0*/  UISETP.NE.AND UP1, UPT, UR37, URZ, UPT ;  /* 0x000000ff2500728c */ /* 0x000fc8000bf25270 */
[----:B------:R-:W-:-:S09]  /*2af0*/  UISETP.NE.OR UP1, UPT, UR10, 0x1, UP1 ;  /* 0x000000010a00788c */ /* 0x000fd20008f25670 */
[----:B------:R-:W-:Y:S05]  /*2b00*/  BRA.U UP1, `(.L_x_49) ;  /* 0x00000005014c7547 */ /* 0x000fea000b800000 */
[----:B------:R-:W-:Y:S01]  /*2b10*/  HFMA2 R11, -RZ, RZ, 0, 0 ;  /* 0x00000000ff0b7431 */ /* 0x000fe200000001ff */
[----:B------:R-:W-:Y:S01]  /*2b20*/  ISETP.GE.U32.AND P2, PT, R10, 0x2, PT ;  /* 0x000000020a00780c */ /* 0x000fe20003f46070 */
[----:B------:R-:W-:Y:S01]  /*2b30*/  IMAD.MOV.U32 R12, RZ, RZ, 0x1 ;  /* 0x00000001ff0c7424 */ /* 0x000fe200078e00ff */
[----:B------:R-:W-:Y:S01]  /*2b40*/  CS2R R8, SRZ ;  /* 0x0000000000087805 */ /* 0x000fe2000001ff00 */
[----:B------:R-:W-:Y:S01]  /*2b50*/  IMAD.MOV.U32 R3, RZ, RZ, RZ ;  /* 0x000000ffff037224 */ /* 0x000fe200078e00ff */
[----:B------:R-:W-:Y:S01]  /*2b60*/  UMOV UR4, 0x400 ;  /* 0x0000040000047882 */ /* 0x000fe20000000000 */
[----:B------:R-:W-:Y:S01]  /*2b70*/  UMOV UR6, URZ ;  /* 0x000000ff00067c82 */ /* 0x000fe20008000000 */
[----:B------:R-:W-:-:S12]  /*2b80*/  ULEA UR37, UR37, UR4, 0x18 ;  /* 0x0000000425257291 */ /* 0x000fd8000f8ec0ff */
.L_x_53:
[----:B------:R-:W-:Y:S02]  /*2b90*/  LEA R0, R3, UR37, 0x3 ;  /* 0x0000002503007c11 */ /* 0x000fe4000f8e18ff */
[----:B------:R-:W-:-:S03]  /*2ba0*/  SHF.L.U32 R5, R8, 0x1f, RZ ;  /* 0x0000001f08057819 */ /* 0x000fc600000006ff */
[----:B------:R-:W-:Y:S01]  /*2bb0*/  VIADD R4, R0, 0x120 ;  /* 0x0000012000047836 */ /* 0x000fe20000000000 */
[----:B------:R-:W1:Y:S02]  /*2bc0*/  SYNCS.PHASECHK.TRANS64.TRYWAIT P0, [R0+URZ+0x110], R5 ;  /* 0x00011005000075a7 */ /* 0x000e6400080011ff */
[----:B-1----:R-:W-:Y:S05]  /*2bd0*/  @!P0 BRA `(.L_x_50) ;  /* 0x0000006000fc8947 */ /* 0x002fea0003800000 */
.L_x_165:
[----:B------:R-:W-:Y:S01]  /*2be0*/  ULEA UR5, UR6, UR37, 0x3 ;  /* 0x0000002506057291 */ /* 0x000fe2000f8e18ff */
[----:B------:R-:W-:Y:S01]  /*2bf0*/  PRMT R4, RZ, 0x654, R4 ;  /* 0x00000654ff047816 */ /* 0x000fe20000000004 */
[----:B-1----:R-:W-:Y:S01]  /*2c00*/  @!P2 IMAD.MOV.U32 R5, RZ, RZ, 0x10 ;  /* 0x00000010ff05a424 */ /* 0x002fe200078e00ff */
[----:B------:R-:W-:Y:S01]  /*2c10*/  SHF.L.U32 R7, R12, 0x1f, RZ ;  /* 0x0000001f0c077819 */ /* 0x000fe200000006ff */
[----:B------:R-:W-:Y:S01]  /*2c20*/  UIADD3 UR4, UPT, UPT, UR5, 0xb0, URZ ;  /* 0x000000b005047890 */ /* 0x000fe2000fffe0ff */
[----:B------:R1:W-:Y:S05]  /*2c30*/  SYNCS.ARRIVE.TRANS64.RED.A1T0 RZ, [R4+URZ], RZ ;  /* 0x000000ff04ff79a7 */ /* 0x0003ea00081004ff */
[----:B------:R-:W-:Y:S01]  /*2c40*/  IMAD.U32 R13, RZ, RZ, UR4 ;  /* 0x00000004ff0d7e24 */ /* 0x000fe2000f8e00ff */
[----:B------:R-:W2:Y:S04]  /*2c50*/  SYNCS.PHASECHK.TRANS64.TRYWAIT P0, [UR5+0xc0], R7 ;  /* 0x0000c007ff0075a7 */ /* 0x000ea80008001105 */
[----:B------:R-:W-:Y:S01]  /*2c60*/  PRMT R13, R10, 0x654, R13 ;  /* 0x000006540a0d7816 */ /* 0x000fe2000000000d */
[----:B-12---:R-:W-:Y:S06]  /*2c70*/  @!P0 BRA `(.L_x_51) ;  /* 0x0000006000e88947 */ /* 0x006fec0003800000 */
.L_x_167:
[----:B------:R-:W-:Y:S01]  /*2c80*/  ULEA UR4, UR6, UR37, 0x4 ;  /* 0x0000002506047291 */ /* 0x000fe2000f8e20ff */
[----:B------:R-:W-:Y:S01]  /*2c90*/  SEL R2, R13, R2, !P2 ;  /* 0x000000020d027207 */ /* 0x000fe20005000000 */
[----:B------:R-:W-:Y:S01]  /*2ca0*/  UIADD3 UR5, UPT, UPT, UR5, 0xb0, URZ ;  /* 0x000000b005057890 */ /* 0x000fe2000fffe0ff */
[----:B-1----:R-:W-:Y:S01]  /*2cb0*/  LEA R0, R11, UR37, 0x3 ;  /* 0x000000250b007c11 */ /* 0x002fe2000f8e18ff */
[----:B------:R-:W-:Y:S01]  /*2cc0*/  UIADD3 UR4, UPT, UPT, UR4, 0x140, URZ ;  /* 0x0000014004047890 */ /* 0x000fe2000fffe0ff */
[----:B------:R1:W-:Y:S01]  /*2cd0*/  @!P2 SYNCS.ARRIVE.TRANS64.RED RZ, [R2+URZ], R5 ;  /* 0x0000000502ffa9a7 */ /* 0x0003e200080004ff */
[----:B------:R-:W-:Y:S01]  /*2ce0*/  UIADD3 UR6, UPT, UPT, UR6, 0x1, URZ ;  /* 0x0000000106067890 */ /* 0x000fe2000fffe0ff */
[----:B------:R-:W-:-:S03]  /*2cf0*/  VIADD R3, R3, 0x1 ;  /* 0x0000000103037836 */ /* 0x000fc60000000000 */
[----:B------:R-:W-:Y:S02]  /*2d00*/  UISETP.NE.AND UP0, UPT, UR6, 0x2, UPT ;  /* 0x000000020600788c */ /* 0x000fe4000bf05270 */
[----:B------:R-:W-:Y:S01]  /*2d10*/  ISETP.NE.AND P0, PT, R3, 0x2, PT ;  /* 0x000000020300780c */ /* 0x000fe20003f05270 */
[----:B------:R-:W-:Y:S06]  /*2d20*/  UGETNEXTWORKID.BROADCAST [UR4], [UR5] ;  /* 0x00000000040073ca */ /* 0x000fec0008000100 */
[----:B------:R-:W-:Y:S02]  /*2d30*/  USEL UR4, URZ, 0x1, UP0 ;  /* 0x00000001ff047887 */ /* 0x000fe40008000000 */
[----:B------:R-:W-:-:S04]  /*2d40*/  USEL UR6, UR6, URZ, UP0 ;  /* 0x000000ff06067287 */ /* 0x000fc80008000000 */
[----:B------:R-:W-:Y:S02]  /*2d50*/  LOP3.LUT R12, R12, UR4, RZ, 0x3c, !PT ;  /* 0x000000040c0c7c12 */ /* 0x000fe4000f8e3cff */
[----:B-1----:R-:W-:-:S04]  /*2d60*/  SHF.L.U32 R5, R9, 0x1f, RZ ;  /* 0x0000001f09057819 */ /* 0x002fc800000006ff */
[----:B------:R-:W1:Y:S02]  /*2d70*/  SYNCS.PHASECHK.TRANS64.TRYWAIT P1, [R0+URZ+0xb0], R5 ;  /* 0x0000b005000075a7 */ /* 0x000e6400080211ff */
[----:B-1----:R-:W-:Y:S05]  /*2d80*/  @!P1 BRA `(.L_x_52) ;  /* 0x0000006000bc9947 */ /* 0x002fea0003800000 */
.L_x_168:
[----:B------:R-:W-:Y:S01]  /*2d90*/  LEA R4, R11, UR37, 0x4 ;  /* 0x000000250b047c11 */ /* 0x000fe2000f8e20ff */
[----:B-1----:R-:W-:Y:S01]  /*2da0*/  VIADD R0, R0, 0xc0 ;  /* 0x000000c000007836 */ /* 0x002fe20000000000 */
[----:B------:R-:W-:Y:S01]  /*2db0*/  SEL R3, R3, RZ, P0 ;  /* 0x000000ff03037207 */ /* 0x000fe20000000000 */
[----:B------:R-:W-:-:S03]  /*2dc0*/  VIADD R11, R11, 0x1 ;  /* 0x000000010b0b7836 */ /* 0x000fc60000000000 */
[----:B------:R-:W1:Y:S01]  /*2dd0*/  LDS.128 R4, [R4+0x140] ;  /* 0x0001400004047984 */ /* 0x000e620000000c00 */
[----:B------:R-:W-:Y:S02]  /*2de0*/  PRMT R0, RZ, 0x654, R0 ;  /* 0x00000654ff007816 */ /* 0x000fe40000000000 */
[C---:B------:R-:W-:Y:S01]  /*2df0*/  ISETP.NE.AND P1, PT, R11.reuse, 0x2, PT ;  /* 0x000000020b00780c */ /* 0x040fe20003f25270 */
[----:B------:R-:W-:Y:S01]  /*2e00*/  @!PT LDS RZ, [RZ] ;  /* 0x00000000fffff984 */ /* 0x000fe20000000800 */
[----:B------:R-:W-:Y:S01]  /*2e10*/  @!PT LDS RZ, [RZ] ;  /* 0x00000000fffff984 */ /* 0x000fe20000000800 */
[----:B------:R-:W-:Y:S01]  /*2e20*/  @!PT LDS RZ, [RZ] ;  /* 0x00000000fffff984 */ /* 0x000fe20000000800 */
[----:B------:R-:W-:Y:S01]  /*2e30*/  @!PT LDS RZ, [RZ] ;  /* 0x00000000fffff984 */ /* 0x000fe20000000800 */
[----:B------:R2:W-:Y:S06]  /*2e40*/  MEMBAR.ALL.CTA ;  /* 0x0000000000007992 */ /* 0x0005ec0000008000 */
[----:B--2---:R-:W2:Y:S01]  /*2e50*/  FENCE.VIEW.ASYNC.S ;  /* 0x00000000000073c6 */ /* 0x004ea20000000000 */
[----:B------:R-:W-:Y:S01]  /*2e60*/  SEL R11, R11, RZ, P1 ;  /* 0x000000ff0b0b7207 */ /* 0x000fe20000800000 */
[----:B--2---:R2:W-:Y:S01]  /*2e70*/  SYNCS.ARRIVE.TRANS64.RED.A1T0 RZ, [R0+URZ], RZ ;  /* 0x000000ff00ff79a7 */ /* 0x0045e200081004ff */
[----:B-1----:R-:W-:-:S02]  /*2e80*/  LOP3.LUT P3, RZ, R6, 0x1, RZ, 0xc0, !PT ;  /* 0x0000000106ff7812 */ /* 0x002fc4000786c0ff */
[----:B------:R-:W-:-:S04]  /*2e90*/  SEL R5, RZ, 0x1, P0 ;  /* 0x00000001ff057807 */ /* 0x000fc80000000000 */
[----:B------:R-:W-:Y:S02]  /*2ea0*/  LOP3.LUT R8, R8, R5, RZ, 0x3c, !PT ;  /* 0x0000000508087212 */ /* 0x000fe400078e3cff */
[----:B--2---:R-:W-:-:S04]  /*2eb0*/  SEL R0, RZ, 0x1, P1 ;  /* 0x00000001ff007807 */ /* 0x004fc80000800000 */
[----:B------:R-:W-:Y:S01]  /*2ec0*/  LOP3.LUT R9, R9, R0, RZ, 0x3c, !PT ;  /* 0x0000000009097212 */ /* 0x000fe200078e3cff */
[----:B------:R-:W-:Y:S06]  /*2ed0*/  @P3 BRA `(.L_x_53) ;  /* 0xfffffffc002c3947 */ /* 0x000fec000383ffff */
[----:B------:R-:W-:Y:S01]  /*2ee0*/  ULEA UR5, UR6, UR37, 0x3 ;  /* 0x0000002506057291 */ /* 0x000fe2000f8e18ff */
[----:B------:R-:W-:-:S08]  /*2ef0*/  SHF.L.U32 R3, R12, 0x1f, RZ ;  /* 0x0000001f0c037819 */ /* 0x000fd000000006ff */
[----:B------:R-:W1:Y:S02]  /*2f00*/  SYNCS.PHASECHK.TRANS64 P0, [UR5+0xc0], R3 ;  /* 0x0000c003ff0075a7 */ /* 0x000e640008001005 */
[----:B-1----:R-:W-:Y:S05]  /*2f10*/  @P0 BRA `(.L_x_54) ;  /* 0x0000000000080947 */ /* 0x002fea0003800000 */
[----:B------:R-:W1:Y:S02]  /*2f20*/  SYNCS.PHASECHK.TRANS64.TRYWAIT P0, [UR5+0xc0], R3 ;  /* 0x0000c003ff0075a7 */ /* 0x000e640008001105 */
[----:B-1----:R-:W-:Y:S05]  /*2f30*/  @!P0 BRA `(.L_x_55) ;  /* 0x0000006000648947 */ /* 0x002fea0003800000 */
.L_x_54:
[----:B------:R-:W-:-:S04]  /*2f40*/  UIADD3 UR4, UPT, UPT, UR6, 0x1, URZ ;  /* 0x0000000106047890 */ /* 0x000fc8000fffe0ff */
[----:B------:R-:W-:-:S04]  /*2f50*/  UISETP.NE.AND UP0, UPT, UR4, 0x2, UPT ;  /* 0x000000020400788c */ /* 0x000fc8000bf05270 */
[----:B------:R-:W-:Y:S02]  /*2f60*/  USEL UR7, URZ, 0x1, UP0 ;  /* 0x00000001ff077887 */ /* 0x000fe40008000000 */
[----:B------:R-:W-:-:S04]  /*2f70*/  USEL UR4, UR4, URZ, UP0 ;  /* 0x000000ff04047287 */ /* 0x000fc80008000000 */
[----:B------:R-:W-:Y:S01]  /*2f80*/  ULEA UR4, UR4, UR37, 0x3 ;  /* 0x0000002504047291 */ /* 0x000fe2000f8e18ff */
[----:B-1----:R-:W-:-:S04]  /*2f90*/  LOP3.LUT R3, R12, UR7, RZ, 0x3c, !PT ;  /* 0x000000070c037c12 */ /* 0x002fc8000f8e3cff */
[----:B------:R-:W-:-:S04]  /*2fa0*/  SHF.L.U32 R0, R3, 0x1f, RZ ;  /* 0x0000001f03007819 */ /* 0x000fc800000006ff */
[----:B------:R-:W1:Y:S02]  /*2fb0*/  SYNCS.PHASECHK.TRANS64 P0, [UR4+0xc0], R0 ;  /* 0x0000c000ff0075a7 */ /* 0x000e640008001004 */
[----:B-1----:R-:W-:Y:S05]  /*2fc0*/  @P0 EXIT ;  /* 0x000000000000094d */ /* 0x002fea0003800000 */
[----:B------:R-:W-:Y:S02]  /*2fd0*/  SHF.L.U32 R3, R3, 0x1f, RZ ;  /* 0x0000001f03037819 */ /* 0x000fe400000006ff */
[----:B------:R-:W-:-:S07]  /*2fe0*/  MOV R0, UR4 ;  /* 0x0000000400007c02 */ /* 0x000fce0008000f00 */
.L_x_56:
[----:B-1----:R1:W2:Y:S02]  /*2ff0*/  SYNCS.PHASECHK.TRANS64.TRYWAIT P0, [R0+URZ+0xc0], R3 ;  /* 0x0000c003000075a7 */ /* 0x0022a400080011ff */
[----:B--2---:R-:W-:Y:S05]  /*3000*/  @!P0 NANOSLEEP.SYNCS 0x989680 ;  /* 0x009896800000895d */ /* 0x004fea0003900000 */
[----:B------:R-:W2:Y:S02]  /*3010*/  @!P0 SYNCS.PHASECHK.TRANS64 P0, [R0+URZ+0xc0], R3 ;  /* 0x0000c003000085a7 */ /* 0x000ea400080010ff */
[----:B--2---:R-:W-:Y:S05]  /*3020*/  @P0 EXIT ;  /* 0x000000000000094d */ /* 0x004fea0003800000 */
[----:B------:R-:W-:Y:S05]  /*3030*/  BRA `(.L_x_56) ;  /* 0xfffffffc00ec7947 */ /* 0x000fea000383ffff */
.L_x_49:
[----:B------:R-:W-:Y:S05]  /*3040*/  BRA.U UP4, `(.L_x_57) ;  /* 0x0000001504487547 */ /* 0x000fea000b800000 */
[----:B------:R-:W-:Y:S01]  /*3050*/  UMOV UR6, 0x40 ;  /* 0x0000004000067882 */ /* 0x000fe20000000000 */
[----:B------:R-:W-:Y:S01]  /*3060*/  NOP ;  /* 0x0000000000007918 */ /* 0x000fe20000000000 */
[----:B------:R-:W-:Y:S01]  /*3070*/  ULEA UR6, UR37, UR6, 0x18 ;  /* 0x0000000625067291 */ /* 0x000fe2000f8ec0ff */
[----:B------:R-:W-:Y:S02]  /*3080*/  UMOV UR7, 0x400 ;  /* 0x0000040000077882 */ /* 0x000fe40000000000 */
[----:B------:R-:W-:-:S06]  /*3090*/  ULEA UR37, UR37, UR7, 0x18 ;  /* 0x0000000725257291 */ /* 0x000fcc000f8ec0ff */
[----:B------:R-:W1:Y:S02]  /*30a0*/  LDS.U8 R2, [UR6+0x1c] ;  /* 0x00001c06ff027984 */ /* 0x000e640008000000 */
[----:B-1----:R-:W-:-:S13]  /*30b0*/  ISETP.NE.AND P0, PT, R2, RZ, PT ;  /* 0x000000ff0200720c */ /* 0x002fda0003f05270 */
[----:B------:R-:W-:Y:S05]  /*30c0*/  @P0 BRA `(.L_x_58) ;  /* 0x0000000400080947 */ /* 0x000fea0003800000 */
[----:B------:R-:W-:Y:S02]  /*30d0*/  UISETP.NE.U32.AND UP0, UPT, UR5, 0x1, UPT ;  /* 0x000000010500788c */ /* 0x000fe4000bf05070 */
[----:B------:R-:W-:-:S07]  /*30e0*/  UIADD3 UR8, UPT, UPT, UR6, 0x8, URZ ;  /* 0x0000000806087890 */ /* 0x000fce000fffe0ff */
[----:B------:R-:W-:Y:S05]  /*30f0*/  BRA.U !UP0, `(.L_x_59) ;  /* 0x00000001089c7547 */ /* 0x000fea000b800000 */
[----:B------:R-:W-:Y:S01]  /*3100*/  ELECT P0, URZ, PT ;  /* 0x0000000000ff782f */ /* 0x000fe20003800000 */
[----:B------:R-:W-:-:S12]  /*3110*/  BSSY B0, `(.L_x_59) ;  /* 0x0000025000007945 */ /* 0x000fd80003800000 */
[----:B------:R-:W-:Y:S05]  /*3120*/  @!P0 BRA `(.L_x_60) ;  /* 0x00000000008c8947 */ /* 0x000fea0003800000 */
[----:B------:R-:W-:-:S05]  /*3130*/  UMOV UR7, 0x10 ;  /* 0x0000001000077882 */ /* 0x000fca0000000000 */
[----:B------:R-:W-:Y:S04]  /*3140*/  DEPBAR.LE SB1, 0x36 ;  /* 0x00009d800000791a */ /* 0x000fe80000000000 */
[----:B------:R-:W1:Y:S02]  /*3150*/  UTCATOMSWS.2CTA.FIND_AND_SET.ALIGN UP1, UR7, UR7 ;  /* 0x00000007000775e3 */ /* 0x000e640008220800 */
[----:B-1----:R-:W-:Y:S01]  /*3160*/  MOV R11, UR7 ;  /* 0x00000007000b7c02 */ /* 0x002fe20008000f00 */
[----:B------:R-:W-:Y:S06]  /*3170*/  BRA.U UP1, `(.L_x_61) ;  /* 0x0000000101187547 */ /* 0x000fec000b800000 */
.L_x_62:
[----:B------:R-:W-:Y:S05]  /*3180*/  NANOSLEEP 0x64 ;  /* 0x000000640000795d */ /* 0x000fea0003800000 */
[----:B------:R-:W-:-:S05]  /*3190*/  UMOV UR7, 0x10 ;  /* 0x0000001000077882 */ /* 0x000fca0000000000 */
[----:B------:R-:W-:Y:S04]  /*31a0*/  DEPBAR.LE SB1, 0x36 ;  /* 0x00009d800000791a */ /* 0x000fe80000000000 */
[----:B------:R-:W1:Y:S02]  /*31b0*/  UTCATOMSWS.2CTA.FIND_AND_SET.ALIGN UP1, UR7, UR7 ;  /* 0x00000007000775e3 */ /* 0x000e640008220800 */
[----:B-1----:R-:W-:Y:S01]  /*31c0*/  MOV R11, UR7 ;  /* 0x00000007000b7c02 */ /* 0x002fe20008000f00 */
[----:B------:R-:W-:Y:S05]  /*31d0*/  BRA.U !UP1, `(.L_x_62) ;  /* 0xfffffffd09e87547 */ /* 0x000fea000b83ffff */
.L_x_61:
[----:B------:R-:W1:Y:S01]  /*31e0*/  LDS R5, [UR6+0x10] ;  /* 0x00001006ff057984 */ /* 0x000e620008000800 */
[----:B------:R-:W-:Y:S01]  /*31f0*/  IMAD.U32 R3, RZ, RZ, UR37 ;  /* 0x00000025ff037e24 */ /* 0x000fe2000f8e00ff */
[----:B------:R-:W-:-:S03]  /*3200*/  MOV R2, UR4 ;  /* 0x0000000400027c02 */ /* 0x000fc60008000f00 */
[----:B------:R-:W-:Y:S01]  /*3210*/  VIADD R3, R3, 0x160 ;  /* 0x0000016003037836 */ /* 0x000fe20000000000 */
[----:B-1----:R-:W-:-:S04]  /*3220*/  SHF.L.U32 R5, R5, 0x1f, RZ ;  /* 0x0000001f05057819 */ /* 0x002fc800000006ff */
[----:B------:R-:W1:Y:S02]  /*3230*/  SYNCS.PHASECHK.TRANS64.TRYWAIT P0, [UR6+0x8], R5 ;  /* 0x00000805ff0075a7 */ /* 0x000e640008001106 */
[----:B-1----:R-:W-:Y:S05]  /*3240*/  @P0 BRA `(.L_x_63) ;  /* 0x0000000000080947 */ /* 0x002fea0003800000 */
[----:B------:R-:W1:Y:S02]  /*3250*/  SYNCS.PHASECHK.TRANS64.TRYWAIT P0, [UR6+0x8], R5 ;  /* 0x00000805ff0075a7 */ /* 0x000e640008001106 */
[----:B-1----:R-:W-:Y:S05]  /*3260*/  @!P0 BRA `(.L_x_64) ;  /* 0x0000005c00b08947 */ /* 0x002fea0003800000 */
.L_x_63:
[----:B-1----:R-:W-:Y:S01]  /*3270*/  HFMA2 R4, -RZ, RZ, 0, 5.9604644775390625e-08 ;  /* 0x00000001ff047431 */ /* 0x002fe200000001ff */
[----:B------:R-:W-:Y:S01]  /*3280*/  UPRMT UR7, UR4, 0x654, UR8 ;  /* 0x0000065404077896 */ /* 0x000fe20008000008 */
[----:B------:R-:W-:Y:S01]  /*3290*/  IMAD.MOV.U32 R6, RZ, RZ, 0xffff ;  /* 0x0000ffffff067424 */ /* 0x000fe200078e00ff */
[----:B------:R-:W-:Y:S01]  /*32a0*/  PRMT R2, R2, 0x654, R3 ;  /* 0x0000065402027816 */ /* 0x000fe20000000003 */
[----:B------:R-:W-:Y:S02]  /*32b0*/  IMAD.MOV.U32 R5, RZ, RZ, 0x4 ;  /* 0x00000004ff057424 */ /* 0x000fe400078e00ff */
[----:B------:R-:W-:Y:S01]  /*32c0*/  IMAD.SHL.U32 R9, R11, 0x20, RZ ;  /* 0x000000200b097824 */ /* 0x000fe200078e00ff */
[----:B------:R-:W-:Y:S02]  /*32d0*/  MOV R3, UR7 ;  /* 0x0000000700037c02 */ /* 0x000fe40008000f00 */
[-C--:B------:R-:W-:Y:S01]  /*32e0*/  SHF.L.U32 R7, R6, R11.reuse, RZ ;  /* 0x0000000b06077219 */ /* 0x080fe200000006ff */
[----:B------:R1:W-:Y:S01]  /*32f0*/  SYNCS.ARRIVE.TRANS64.RED RZ, [UR7], R5 ;  /* 0x00000005ffff79a7 */ /* 0x0003e20008000407 */
[----:B------:R-:W-:Y:S01]  /*3300*/  SHF.L.U32 R6, R4, R11, RZ ;  /* 0x0000000b04067219 */ /* 0x000fe200000006ff */
[----:B------:R1:W-:Y:S04]  /*3310*/  STS [UR37+0x160], R9 ;  /* 0x00016009ff007988 */ /* 0x0003e80008000825 */
[----:B------:R1:W-:Y:S04]  /*3320*/  STAS [R2.64], R11 ;  /* 0x0000000b02007dbd */ /* 0x0003e8000c0008ff */
[----:B------:R1:W-:Y:S04]  /*3330*/  ATOMS.OR RZ, [UR6+0x14], R7 ;  /* 0x00001407ffff798c */ /* 0x0003e8000b000006 */
[----:B------:R1:W-:Y:S04]  /*3340*/  ATOMS.OR RZ, [UR6+0x18], R6 ;  /* 0x00001806ffff798c */ /* 0x0003e8000b000006 */
[----:B------:R1:W-:Y:S02]  /*3350*/  ATOMS.XOR RZ, [UR6+0x10], R4 ;  /* 0x00001004ffff798c */ /* 0x0003e4000b800006 */
.L_x_60:
[----:B------:R-:W-:Y:S05]  /*3360*/  BSYNC B0 ;  /* 0x0000000000007941 */ /* 0x000fea0003800000 */
.L_x_59:
[----:B------:R-:W-:Y:S05]  /*3370*/  BRA.U UP0, `(.L_x_65) ;  /* 0x00000001006c7547 */ /* 0x000fea000b800000 */
[----:B------:R-:W-:-:S03]  /*3380*/  UMOV UR7, 0xffffffff ;  /* 0xffffffff00077882 */ /* 0x000fc60000000000 */
[----:B------:R-:W-:Y:S05]  /*3390*/  BRA.DIV UR7, `(.L_x_66) ;  /* 0x0000005e077c7947 */ /* 0x000fea000b800000 */
[----:B------:R-:W-:-:S13]  /*33a0*/  ELECT P6, URZ, PT ;  /* 0x0000000000ff782f */ /* 0x000fda00038c0000 */
.L_x_172:
[----:B------:R-:W-:Y:S05]  /*33b0*/  @!P6 BRA `(.L_x_65) ;  /* 0x00000000005ce947 */ /* 0x000fea0003800000 */
[----:B-1----:R-:W1:Y:S02]  /*33c0*/  LDS R3, [UR6+0x10] ;  /* 0x00001006ff037984 */ /* 0x002e640008000800 */
[----:B-1----:R-:W-:-:S04]  /*33d0*/  SHF.L.U32 R3, R3, 0x1f, RZ ;  /* 0x0000001f03037819 */ /* 0x002fc800000006ff */
[----:B------:R-:W1:Y:S02]  /*33e0*/  SYNCS.PHASECHK.TRANS64.TRYWAIT P0, [UR6+0x8], R3 ;  /* 0x00000803ff0075a7 */ /* 0x000e640008001106 */
[----:B-1----:R-:W-:Y:S05]  /*33f0*/  @P0 BRA `(.L_x_67) ;  /* 0x0000000000080947 */ /* 0x002fea0003800000 */
[----:B------:R-:W1:Y:S02]  /*3400*/  SYNCS.PHASECHK.TRANS64.TRYWAIT P0, [UR6+0x8], R3 ;  /* 0x00000803ff0075a7 */ /* 0x000e640008001106 */
[----:B-1----:R-:W-:Y:S05]  /*3410*/  @!P0 BRA `(.L_x_68) ;  /* 0x0000005c007c8947 */ /* 0x002fea0003800000 */
.L_x_67:
[----:B------:R-:W2:Y:S01]  /*3420*/  LDS R5, [UR37+0x160] ;  /* 0x00016025ff057984 */ /* 0x000ea20008000800 */
[----:B-1----:R-:W-:Y:S02]  /*3430*/  HFMA2 R2, -RZ, RZ, 0, 5.9604644775390625e-08 ;  /* 0x00000001ff027431 */ /* 0x002fe400000001ff */
[----:B------:R-:W-:Y:S01]  /*3440*/  IMAD.MOV.U32 R3, RZ, RZ, 0xffff ;  /* 0x0000ffffff037424 */ /* 0x000fe200078e00ff */
[----:B------:R-:W-:Y:S01]  /*3450*/  UPRMT UR7, UR4, 0x654, UR8 ;  /* 0x0000065404077896 */ /* 0x000fe20008000008 */
[----:B--2---:R-:W-:-:S03]  /*3460*/  IMAD.SHL.U32 R4, R5, 0x20, RZ ;  /* 0x0000002005047824 */ /* 0x004fc600078e00ff */
[-C--:B------:R-:W-:Y:S02]  /*3470*/  SHF.L.U32 R3, R3, R5.reuse, RZ ;  /* 0x0000000503037219 */ /* 0x080fe400000006ff */
[----:B------:R-:W-:Y:S01]  /*3480*/  SHF.L.U32 R5, R2, R5, RZ ;  /* 0x0000000502057219 */ /* 0x000fe200000006ff */
[----:B------:R2:W-:Y:S04]  /*3490*/  STS [UR37+0x160], R4 ;  /* 0x00016004ff007988 */ /* 0x0005e80008000825 */
[----:B------:R2:W-:Y:S04]  /*34a0*/  ATOMS.OR RZ, [UR6+0x14], R3 ;  /* 0x00001403ffff798c */ /* 0x0005e8000b000006 */
[----:B------:R2:W-:Y:S01]  /*34b0*/  ATOMS.OR RZ, [UR6+0x18], R5 ;  /* 0x00001805ffff798c */ /* 0x0005e2000b000006 */
[----:B------:R-:W-:Y:S03]  /*34c0*/  SYNCS.ARRIVE.TRANS64.RED.A1T0 RZ, [UR7], RZ ;  /* 0x000000ffffff79a7 */ /* 0x000fe60008100407 */
[----:B------:R2:W-:Y:S01]  /*34d0*/  ATOMS.XOR RZ, [UR6+0x10], R2 ;  /* 0x00001002ffff798c */ /* 0x0005e2000b800006 */
[----:B------:R-:W-:Y:S05]  /*34e0*/  BRA `(.L_x_65) ;  /* 0x0000000000107947 */ /* 0x000fea0003800000 */
.L_x_58:
[----:B------:R-:W-:-:S05]  /*34f0*/  MOV R2, 0xffffffff ;  /* 0xffffffff00027802 */ /* 0x000fca0000000f00 */
[----:B------:R1:W-:Y:S02]  /*3500*/  STS [UR37+0x160], R2 ;  /* 0x00016002ff007988 */ /* 0x0003e40008000825 */
[----:B-1----:R-:W-:Y:S02]  /*3510*/  MOV R2, 0x3530 ;  /* 0x0000353000027802 */ /* 0x002fe40000000f00 */
[----:B-----5:R-:W-:Y:S05]  /*3520*/  CALL.REL.NOINC `($__internal_1_$__cuda_sm10x_tcgen05_guardrail_trap_phase_invalid_during_alloc) ;  /* 0x0000006400507944 */ /* 0x020fea0003c00000 */
.L_x_65:
[----:B------:R-:W-:Y:S05]  /*3530*/  WARPSYNC.ALL ;  /* 0x0000000000007948 */ /* 0x000fea0003800000 */
[----:B------:R-:W3:Y:S01]  /*3540*/  S2UR UR7, SR_CgaCtaId ;  /* 0x00000000000779c3 */ /* 0x000ee20000008800 */
[----:B------:R-:W-:Y:S01]  /*3550*/  UMOV UR6, 0x400 ;  /* 0x0000040000067882 */ /* 0x000fe20000000000 */
[----:B------:R-:W-:-:S06]  /*3560*/  NOP ;  /* 0x0000000000007918 */ /* 0x000fcc0000000000 */
[----:B------:R-:W-:Y:S06]  /*3570*/  BAR.ARV 0x6, 0xa0 ;  /* 0x0182800000007b1d */ /* 0x000fec0000002000 */
[----:B------:R-:W4:Y:S01]  /*3580*/  LDCU UR8, c[0x0][0x38c] ;  /* 0x00007180ff0877ac */ /* 0x000f220008000800 */
[----:B------:R-:W-:Y:S01]  /*3590*/  LOP3.LUT R0, R0, 0xffff, RZ, 0xc0, !PT ;  /* 0x0000ffff00007812 */ /* 0x000fe200078ec0ff */
[----:B-1----:R-:W-:Y:S01]  /*35a0*/  IMAD.MOV.U32 R9, RZ, RZ, 0x1 ;  /* 0x00000001ff097424 */ /* 0x002fe200078e00ff */
[----:B------:R-:W-:Y:S01]  /*35b0*/  LOP3.LUT R8, R8, 0xffff, RZ, 0xc0, !PT ;  /* 0x0000ffff08087812 */ /* 0x000fe200078ec0ff */
[----:B------:R-:W-:Y:S01]  /*35c0*/  UMOV UR19, URZ ;  /* 0x000000ff00137c82 */ /* 0x000fe20008000000 */
[----:B------:R-:W-:Y:S01]  /*35d0*/  R2UR UR10, R0 ;  /* 0x00000000000a72ca */ /* 0x000fe200000e0000 */
[----:B------:R-:W-:Y:S01]  /*35e0*/  UMOV UR18, URZ ;  /* 0x000000ff00127c82 */ /* 0x000fe20008000000 */
[----:B------:R-:W-:Y:S01]  /*35f0*/  R2UR UR11, R8 ;  /* 0x00000000080b72ca */ /* 0x000fe200000e0000 */
[----:B------:R-:W-:Y:S01]  /*3600*/  IMAD.MOV.U32 R8, RZ, RZ, RZ ;  /* 0x000000ffff087224 */ /* 0x000fe200078e00ff */
[----:B------:R-:W-:Y:S01]  /*3610*/  UMOV UR17, URZ ;  /* 0x000000ff00117c82 */ /* 0x000fe20008000000 */
[----:B---3--:R-:W-:-:S02]  /*3620*/  ULEA UR7, UR7, UR6, 0x18 ;  /* 0x0000000607077291 */ /* 0x008fc4000f8ec0ff */
[----:B------:R-:W-:Y:S02]  /*3630*/  UISETP.NE.AND UP2, UPT, UR5, URZ, UPT ;  /* 0x000000ff0500728c */ /* 0x000fe4000bf45270 */
[----:B------:R-:W-:Y:S02]  /*3640*/  UIADD3 UR12, UPT, UPT, UR7, 0x4300, URZ ;  /* 0x00004300070c7890 */ /* 0x000fe4000fffe0ff */
[----:B------:R-:W-:Y:S02]  /*3650*/  UIADD3 UR13, UPT, UPT, UR7, 0x1c300, URZ ;  /* 0x0001c300070d7890 */ /* 0x000fe4000fffe0ff */
[----:B----4-:R-:W-:Y:S01]  /*3660*/  UIADD3 UR8, UPT, UPT, UR8, 0x7f, URZ ;  /* 0x0000007f08087890 */ /* 0x010fe2000fffe0ff */
[----:B--2---:R-:W1:Y:S01]  /*3670*/  LDS R2, [UR7+0x160] ;  /* 0x00016007ff027984 */ /* 0x004e620008000800 */
[----:B------:R-:W-:Y:S02]  /*3680*/  USHF.R.U32.HI UR12, URZ, 0x4, UR12 ;  /* 0x00000004ff0c7899 */ /* 0x000fe4000801160c */
[----:B------:R-:W-:-:S02]  /*3690*/  USHF.R.S32.HI UR6, URZ, 0x1f, UR8 ;  /* 0x0000001fff067899 */ /* 0x000fc40008011408 */
[----:B------:R-:W-:Y:S02]  /*36a0*/  USHF.R.U32.HI UR13, URZ, 0x4, UR13 ;  /* 0x00000004ff0d7899 */ /* 0x000fe4000801160d */
[----:B------:R-:W-:Y:S02]  /*36b0*/  ULEA.HI UR6, UR6, UR8, URZ, 0x7 ;  /* 0x0000000806067291 */ /* 0x000fe4000f8f38ff */
[----:B------:R-:W-:Y:S02]  /*36c0*/  ULOP3.LUT UR12, UR12, 0x3fff, URZ, 0xc0, !UPT ;  /* 0x00003fff0c0c7892 */ /* 0x000fe4000f8ec0ff */
[----:B------:R-:W-:Y:S02]  /*36d0*/  USHF.R.S32.HI UR6, URZ, 0x7, UR6 ;  /* 0x00000007ff067899 */ /* 0x000fe40008011406 */
[----:B------:R-:W-:Y:S02]  /*36e0*/  ULOP3.LUT UR13, UR13, 0x3fff, URZ, 0xc0, !UPT ;  /* 0x00003fff0d0d7892 */ /* 0x000fe4000f8ec0ff */
[----:B------:R-:W-:Y:S01]  /*36f0*/  UISETP.LT.AND UP0, UPT, UR6, 0x1, UPT ;  /* 0x000000010600788c */ /* 0x000fe2000bf01270 */
[----:B------:R-:W-:Y:S01]  /*3700*/  UMOV UR36, 0x0 ;  /* 0x0000000000247882 */ /* 0x000fe20000000000 */
        /* <DEDUP_REMOVED lines=9> */
[----:B------:R-:W-:-:S02]  /*37a0*/  ULOP3.LUT UR12, UR12, 0x10000, URZ, 0xfc, !UPT ;  /* 0x000100000c0c7892 */ /* 0x000fc4000f8efcff */
[----:B------:R-:W-:Y:S02]  /*37b0*/  ULOP3.LUT UR13, UR13, 0x10000, URZ, 0xfc, !UPT ;  /* 0x000100000d0d7892 */ /* 0x000fe4000f8efcff */
[----:B------:R-:W-:Y:S01]  /*37c0*/  USEL UR20, UR6, 0x1, !UP0 ;  /* 0x0000000106147887 */ /* 0x000fe2000c000000 */
[----:B------:R-:W-:Y:S01]  /*37d0*/  UMOV UR26, 0x0 ;  /* 0x00000000001a7882 */ /* 0x000fe20000000000 */
[----:B------:R-:W-:Y:S01]  /*37e0*/  UMOV UR27, 0x8200010 ;  /* 0x08200010001b7882 */ /* 0x000fe20000000000 */
[----:B------:R-:W-:Y:S01]  /*37f0*/  UMOV UR24, 0x0 ;  /* 0x0000000000187882 */ /* 0x000fe20000000000 */
[----:B------:R-:W-:Y:S01]  /*3800*/  UMOV UR25, 0x8200010 ;  /* 0x0820001000197882 */ /* 0x000fe20000000000 */
[----:B------:R-:W-:Y:S01]  /*3810*/  UMOV UR22, 0x0 ;  /* 0x0000000000167882 */ /* 0x000fe20000000000 */
[----:B------:R-:W-:Y:S01]  /*3820*/  UMOV UR23, 0x8200010 ;  /* 0x0820001000177882 */ /* 0x000fe20000000000 */
[----:B-1----:R-:W-:Y:S02]  /*3830*/  R2UR UR21, R2 ;  /* 0x00000000021572ca */ /* 0x002fe400000e0000 */
[----:B------:R-:W-:-:S13]  /*3840*/  CS2R R2, SRZ ;  /* 0x0000000000027805 */ /* 0x000fda000001ff00 */
.L_x_76:
[C---:B------:R-:W-:Y:S02]  /*3850*/  LEA R0, R8.reuse, UR7, 0x3 ;  /* 0x0000000708007c11 */ /* 0x040fe4000f8e18ff */
[----:B------:R-:W-:Y:S02]  /*3860*/  SHF.L.U32 R5, R3, 0x1f, RZ ;  /* 0x0000001f03057819 */ /* 0x000fe400000006ff */
[----:B------:R-:W-:Y:S02]  /*3870*/  LEA R4, R8, UR7, 0x4 ;  /* 0x0000000708047c11 */ /* 0x000fe4000f8e20ff */
[----:B------:R-:W1:Y:S02]  /*3880*/  SYNCS.PHASECHK.TRANS64.TRYWAIT P0, [R0+URZ+0xb0], R5 ;  /* 0x0000b005000075a7 */ /* 0x000e6400080011ff */
[----:B-1-3--:R-:W-:Y:S05]  /*3890*/  @!P0 BRA `(.L_x_69) ;  /* 0x0000005800748947 */ /* 0x00afea0003800000 */
.L_x_173:
[----:B-1----:R-:W1:Y:S01]  /*38a0*/  LDS.128 R4, [R4+0x140] ;  /* 0x0001400004047984 */ /* 0x002e620000000c00 */
[----:B------:R-:W-:Y:S02]  /*38b0*/  VIADD R0, R0, 0xc0 ;  /* 0x000000c000007836 */ /* 0x000fe40000000000 */
[----:B------:R-:W-:Y:S01]  /*38c0*/  VIADD R8, R8, 0x1 ;  /* 0x0000000108087836 */ /* 0x000fe20000000000 */
[----:B------:R-:W-:Y:S01]  /*38d0*/  @!PT LDS RZ, [RZ] ;  /* 0x00000000fffff984 */ /* 0x000fe20000000800 */
[----:B------:R-:W-:Y:S01]  /*38e0*/  @!PT LDS RZ, [RZ] ;  /* 0x00000000fffff984 */ /* 0x000fe20000000800 */
[----:B------:R-:W-:Y:S01]  /*38f0*/  @!PT LDS RZ, [RZ] ;  /* 0x00000000fffff984 */ /* 0x000fe20000000800 */
[----:B------:R-:W-:Y:S01]  /*3900*/  @!PT LDS RZ, [RZ] ;  /* 0x00000000fffff984 */ /* 0x000fe20000000800 */
[----:B------:R2:W-:Y:S06]  /*3910*/  MEMBAR.ALL.CTA ;  /* 0x0000000000007992 */ /* 0x0005ec0000008000 */
[----:B--2---:R-:W2:Y:S01]  /*3920*/  FENCE.VIEW.ASYNC.S ;  /* 0x00000000000073c6 */ /* 0x004ea20000000000 */
[----:B------:R-:W-:-:S04]  /*3930*/  PRMT R0, RZ, 0x654, R0 ;  /* 0x00000654ff007816 */ /* 0x000fc80000000000 */
[----:B--2---:R2:W-:Y:S01]  /*3940*/  SYNCS.ARRIVE.TRANS64.RED.A1T0 RZ, [R0+URZ], RZ ;  /* 0x000000ff00ff79a7 */ /* 0x0045e200081004ff */
[----:B-1----:R-:W-:Y:S01]  /*3950*/  LOP3.LUT P1, RZ, R6, 0x1, RZ, 0xc0, !PT ;  /* 0x0000000106ff7812 */ /* 0x002fe2000782c0ff */
[----:B--2---:R-:W-:-:S12]  /*3960*/  BRA.U UP2, `(.L_x_70) ;  /* 0x0000000502587547 */ /* 0x004fd8000b800000 */
[----:B------:R-:W1:Y:S01]  /*3970*/  LDCU UR8, c[0x0][0x38c] ;  /* 0x00007180ff0877ac */ /* 0x000e620008000800 */
[----:B------:R-:W-:Y:S02]  /*3980*/  PLOP3.LUT P2, PT, PT, PT, PT, 0x80, 0x8 ;  /* 0x000000000008781c */ /* 0x000fe40003f4f070 */
[----:B------:R-:W-:Y:S01]  /*3990*/  SHF.L.U32 R5, R9, 0x1f, RZ ;  /* 0x0000001f09057819 */ /* 0x000fe200000006ff */
[----:B-1----:R-:W-:Y:S02]  /*39a0*/  UISETP.GE.AND UP0, UPT, UR8, 0x1, UPT ;  /* 0x000000010800788c */ /* 0x002fe4000bf06270 */
[----:B------:R-:W-:-:S04]  /*39b0*/  ULEA UR8, UR19, UR7, 0x3 ;  /* 0x0000000713087291 */ /* 0x000fc8000f8e18ff */
[----:B------:R-:W-:-:S05]  /*39c0*/  PLOP3.LUT P0, PT, PT, PT, UP0, 0x80, 0x8 ;  /* 0x000000000008781c */ /* 0x000fca0003f0f008 */
[----:B------:R-:W-:-:S08]  /*39d0*/  @UP0 ULEA UR9, UR18, UR7, 0x3 ;  /* 0x0000000712090291 */ /* 0x000fd0000f8e18ff */
[----:B------:R-:W-:-:S04]  /*39e0*/  @P0 SHF.L.U32 R0, R2, 0x1f, RZ ;  /* 0x0000001f02000819 */ /* 0x000fc800000006ff */
[----:B------:R1:W2:Y:S01]  /*39f0*/  @P0 SYNCS.PHASECHK.TRANS64.TRYWAIT P2, [UR9], R0 ;  /* 0x00000000ff0005a7 */ /* 0x0002a20008041109 */
[----:B------:R-:W-:Y:S01]  /*3a00*/  ULEA UR9, UR19, UR21, 0x6 ;  /* 0x0000001513097291 */ /* 0x000fe2000f8e30ff */
[----:B------:R-:W3:Y:S02]  /*3a10*/  SYNCS.PHASECHK.TRANS64.TRYWAIT P0, [UR8+0xf0], R5 ;  /* 0x0000f005ff0075a7 */ /* 0x000ee40008001108 */
[----:B-123--:R-:W-:Y:S09]  /*3a20*/  @!P0 BRA `(.L_x_71) ;  /* 0x0000005800248947 */ /* 0x00eff20003800000 */
.L_x_175:
[----:B------:R-:W-:Y:S01]  /*3a30*/  UMOV UR16, UR17 ;  /* 0x0000001100107c82 */ /* 0x000fe20008000000 */
[----:B------:R-:W-:Y:S05]  /*3a40*/  BRA.U !UP0, `(.L_x_72) ;  /* 0x0000000508107547 */ /* 0x000fea000b800000 */
[----:B------:R-:W-:Y:S02]  /*3a50*/  UIADD3 UR16, UPT, UPT, UR20, UR17, URZ ;  /* 0x0000001114107290 */ /* 0x000fe4000fffe0ff */
[----:B------:R-:W-:Y:S01]  /*3a60*/  UPLOP3.LUT UP3, UPT, UPT, UPT, UPT, 0x40, 0x4 ;  /* 0x000000000004789c */ /* 0x000fe20003f6e870 */
[----:B------:R-:W-:Y:S01]  /*3a70*/  UMOV UR15, UR6 ;  /* 0x00000006000f7c82 */ /* 0x000fe20008000000 */
[----:B------:R-:W-:-:S09]  /*3a80*/  UMOV UR58, UR18 ;  /* 0x00000012003a7c82 */ /* 0x000fd20008000000 */
.L_x_75:
[----:B--2---:R-:W-:Y:S01]  /*3a90*/  ULEA UR14, UR58, UR7, 0x3 ;  /* 0x000000073a0e7291 */ /* 0x004fe2000f8e18ff */
[----:B---3--:R-:W-:Y:S11]  /*3aa0*/  @P2 BRA `(.L_x_73) ;  /* 0x00000000000c2947 */ /* 0x008ff60003800000 */
[----:B-1----:R-:W-:Y:S04]  /*3ab0*/  SHF.L.U32 R5, R2, 0x1f, RZ ;  /* 0x0000001f02057819 */ /* 0x002fe800000006ff */
[----:B------:R-:W1:Y:S02]  /*3ac0*/  SYNCS.PHASECHK.TRANS64.TRYWAIT P0, [UR14], R5 ;  /* 0x00000005ff0075a7 */ /* 0x000e64000800110e */
[----:B-1----:R-:W-:Y:S05]  /*3ad0*/  @!P0 BRA `(.L_x_74) ;  /* 0x0000005800108947 */ /* 0x002fea0003800000 */
.L_x_73:
[----:B------:R-:W-:Y:S01]  /*3ae0*/  UISETP.NE.AND UP0, UPT, UR15, 0x1, UPT ;  /* 0x000000010f00788c */ /* 0x000fe2000bf05270 */
[----:B------:R-:W-:Y:S01]  /*3af0*/  PLOP3.LUT P2, PT, PT, PT, PT, 0x80, 0x8 ;  /* 0x000000000008781c */ /* 0x000fe20003f4f070 */
[----:B------:R-:W-:Y:S02]  /*3b00*/  UIADD3 UR18, UPT, UPT, UR58, 0x1, URZ ;  /* 0x000000013a127890 */ /* 0x000fe4000fffe0ff */
[----:B------:R-:W-:Y:S02]  /*3b10*/  ULEA UR68, UR58, UR13, 0xa ;  /* 0x0000000d3a447291 */ /* 0x000fe4000f8e50ff */
[----:B------:R-:W-:Y:S01]  /*3b20*/  UISETP.NE.AND UP1, UPT, UR18, 0x6, UPT ;  /* 0x000000061200788c */ /* 0x000fe2000bf25270 */
[----:B------:R-:W-:Y:S01]  /*3b30*/  PLOP3.LUT P0, PT, PT, PT, UP0, 0x80, 0x8 ;  /* 0x000000000008781c */ /* 0x000fe20003f0f008 */
[----:B------:R-:W-:Y:S02]  /*3b40*/  ULEA UR66, UR58, UR12, 0xa ;  /* 0x0000000c3a427291 */ /* 0x000fe4000f8e50ff */
[----:B------:R-:W-:Y:S02]  /*3b50*/  USEL UR39, URZ, 0x1, UP1 ;  /* 0x00000001ff277887 */ /* 0x000fe40008800000 */
[----:B------:R-:W-:Y:S02]  /*3b60*/  USEL UR18, UR18, URZ, UP1 ;  /* 0x000000ff12127287 */ /* 0x000fe40008800000 */
[----:B------:R-:W-:Y:S02]  /*3b70*/  UIADD3 UR64, UPT, UPT, UR68, 0x2, URZ ;  /* 0x0000000244407890 */ /* 0x000fe4000fffe0ff */
[----:B------:R-:W-:Y:S01]  /*3b80*/  @UP0 ULEA UR38, UR18, UR7, 0x3 ;  /* 0x0000000712260291 */ /* 0x000fe2000f8e18ff */
[----:B------:R-:W-:Y:S01]  /*3b90*/  LOP3.LUT R2, R2, UR39, RZ, 0x3c, !PT ;  /* 0x0000002702027c12 */ /* 0x000fe2000f8e3cff */
[----:B------:R-:W-:Y:S02]  /*3ba0*/  UIADD3 UR62, UPT, UPT, UR66, 0x2, URZ ;  /* 0x00000002423e7890 */ /* 0x000fe4000fffe0ff */
[----:B------:R-:W-:Y:S01]  /*3bb0*/  UIADD3 UR60, UPT, UPT, UR68, 0x4, URZ ;  /* 0x00000004443c7890 */ /* 0x000fe2000fffe0ff */
[----:B-1----:R-:W-:Y:S01]  /*3bc0*/  @P0 SHF.L.U32 R0, R2, 0x1f, RZ ;  /* 0x0000001f02000819 */ /* 0x002fe200000006ff */
[----:B------:R-:W-:Y:S02]  /*3bd0*/  UIADD3 UR58, UPT, UPT, UR66, 0x4, URZ ;  /* 0x00000004423a7890 */ /* 0x000fe4000fffe0ff */
[----:B------:R-:W-:Y:S01]  /*3be0*/  UIADD3 UR56, UPT, UPT, UR68, 0x6, URZ ;  /* 0x0000000644387890 */ /* 0x000fe2000fffe0ff */
[----:B------:R2:W3:Y:S01]  /*3bf0*/  @P0 SYNCS.PHASECHK.TRANS64.TRYWAIT P2, [UR38], R0 ;  /* 0x00000000ff0005a7 */ /* 0x0004e20008041126 */
[----:B------:R-:W-:Y:S02]  /*3c00*/  UIADD3 UR54, UPT, UPT, UR66, 0x6, URZ ;  /* 0x0000000642367890 */ /* 0x000fe4000fffe0ff */
        /* <DEDUP_REMOVED lines=10> */
[----:B------:R-:W-:Y:S02]  /*3cb0*/  UIADD3 UR15, UPT, UPT, UR15, -0x1, URZ ;  /* 0xffffffff0f0f7890 */ /* 0x000fe4000fffe0ff */
[----:B------:R-:W-:Y:S01]  /*3cc0*/  UISETP.NE.AND UP0, UPT, UR17, UR16, UPT ;  /* 0x000000101100728c */ /* 0x000fe2000bf05270 */
[----:B------:R-:W-:Y:S01]  /*3cd0*/  UMOV UR69, 0x40004040 ;  /* 0x4000404000457882 */ /* 0x000fe20000000000 */
[----:B------:R-:W-:Y:S01]  /*3ce0*/  UMOV UR67, 0x40004040 ;  /* 0x4000404000437882 */ /* 0x000fe20000000000 */
[----:B------:R-:W-:Y:S01]  /*3cf0*/  UMOV UR65, 0x40004040 ;  /* 0x4000404000417882 */ /* 0x000fe20000000000 */
[----:B------:R-:W-:Y:S01]  /*3d00*/  UTCHMMA.2CTA gdesc[UR66], gdesc[UR68], tmem[UR9], tmem[UR36], idesc[UR37], UP3 ;  /* 0x00ff2444420075ea */ /* 0x000fe20009a00009 */
[----:B------:R-:W-:Y:S01]  /*3d10*/  UPLOP3.LUT UP3, UPT, UPT, UPT, UPT, 0x80, 0x8 ;  /* 0x000000000008789c */ /* 0x000fe20003f6f070 */
[----:B------:R-:W-:Y:S01]  /*3d20*/  UMOV UR63, 0x40004040 ;  /* 0x40004040003f7882 */ /* 0x000fe20000000000 */
[----:B------:R-:W-:Y:S01]  /*3d30*/  UMOV UR61, 0x40004040 ;  /* 0x40004040003d7882 */ /* 0x000fe20000000000 */
[----:B------:R-:W-:Y:S01]  /*3d40*/  UTCHMMA.2CTA gdesc[UR62], gdesc[UR64], tmem[UR9], tmem[UR34], idesc[UR35], UPT ;  /* 0x00ff22403e0075ea */ /* 0x000fe2000ba00009 */
[----:B------:R-:W-:Y:S01]  /*3d50*/  UMOV UR59, 0x40004040 ;  /* 0x40004040003b7882 */ /* 0x000fe20000000000 */
[----:B------:R-:W-:Y:S01]  /*3d60*/  UMOV UR57, 0x40004040 ;  /* 0x4000404000397882 */ /* 0x000fe20000000000 */
[----:B------:R1:W-:Y:S01]  /*3d70*/  UTCHMMA.2CTA gdesc[UR58], gdesc[UR60], tmem[UR9], tmem[UR32], idesc[UR33], UPT ;  /* 0x00ff203c3a0075ea */ /* 0x0003e2000ba00009 */
        /* <DEDUP_REMOVED lines=11> */
[----:B------:R-:W-:Y:S01]  /*3e30*/  UMOV UR39, 0x40004040 ;  /* 0x4000404000277882 */ /* 0x000fe20000000000 */
[----:B------:R2:W-:Y:S01]  /*3e40*/  UTCHMMA.2CTA gdesc[UR42], gdesc[UR44], tmem[UR9], tmem[UR24], idesc[UR25], UPT ;  /* 0x00ff182c2a0075ea */ /* 0x0005e2000ba00009 */
[----:B------:R2:W-:Y:S01]  /*3e50*/  UTCHMMA.2CTA gdesc[UR38], gdesc[UR40], tmem[UR9], tmem[UR22], idesc[UR23], UPT ;  /* 0x00ff1628260075ea */ /* 0x0005e2000ba00009 */
[----:B------:R2:W-:Y:S01]  /*3e60*/  UTCBAR.2CTA.MULTICAST [UR14], URZ, UR11 ;  /* 0x000000ff0e0073e9 */ /* 0x0005e2000820080b */
[----:B-1----:R-:W-:Y:S01]  /*3e70*/  UMOV UR58, UR18 ;  /* 0x00000012003a7c82 */ /* 0x002fe20008000000 */
[----:B------:R-:W-:Y:S05]  /*3e80*/  BRA.U UP0, `(.L_x_75) ;  /* 0xfffffffd00007547 */ /* 0x000fea000b83ffff */
.L_x_72:
[----:B------:R-:W-:Y:S01]  /*3e90*/  UIADD3 UR8, UPT, UPT, UR8, 0xd0, URZ ;  /* 0x000000d008087890 */ /* 0x000fe2000fffe0ff */
[----:B------:R-:W-:-:S08]  /*3ea0*/  UMOV UR17, UR16 ;  /* 0x0000001000117c82 */ /* 0x000fd00008000000 */
[----:B------:R4:W-:Y:S01]  /*3eb0*/  UTCBAR.2CTA.MULTICAST [UR8], URZ, UR10 ;  /* 0x000000ff080073e9 */ /* 0x0009e2000820080a */
[----:B------:R-:W-:Y:S02]  /*3ec0*/  NOP ;  /* 0x0000000000007918 */ /* 0x000fe40000000000 */
.L_x_70:
[----:B------:R-:W-:Y:S01]  /*3ed0*/  UIADD3 UR19, UPT, UPT, UR19, 0x1, URZ ;  /* 0x0000000113137890 */ /* 0x000fe2000fffe0ff */
[----:B------:R-:W-:-:S03]  /*3ee0*/  ISETP.NE.AND P0, PT, R8, 0x2, PT ;  /* 0x000000020800780c */ /* 0x000fc60003f05270 */
[----:B------:R-:W-:Y:S01]  /*3ef0*/  UISETP.NE.AND UP0, UPT, UR19, 0x4, UPT ;  /* 0x000000041300788c */ /* 0x000fe2000bf05270 */
[----:B-12---:R-:W-:Y:S02]  /*3f00*/  SEL R0, RZ, 0x1, P0 ;  /* 0x00000001ff007807 */ /* 0x006fe40000000000 */
[----:B------:R-:W-:Y:S01]  /*3f10*/  SEL R8, R8, RZ, P0 ;  /* 0x000000ff08087207 */ /* 0x000fe20000000000 */
[----:B----4-:R-:W-:Y:S01]  /*3f20*/  USEL UR8, URZ, 0x1, UP0 ;  /* 0x00000001ff087887 */ /* 0x010fe20008000000 */
[----:B------:R-:W-:Y:S01]  /*3f30*/  LOP3.LUT R3, R3, R0, RZ, 0x3c, !PT ;  /* 0x0000000003037212 */ /* 0x000fe200078e3cff */
[----:B------:R-:W-:-:S04]  /*3f40*/  USEL UR19, UR19, URZ, UP0 ;  /* 0x000000ff13137287 */ /* 0x000fc80008000000 */
[----:B------:R-:W-:Y:S01]  /*3f50*/  LOP3.LUT R9, R9, UR8, RZ, 0x3c, !PT ;  /* 0x0000000809097c12 */ /* 0x000fe2000f8e3cff */
[----:B------:R-:W-:Y:S07]  /*3f60*/  @P1 BRA `(.L_x_76) ;  /* 0xfffffff800381947 */ /* 0x000fee000383ffff */
[----:B------:R-:W1:Y:S01]  /*3f70*/  S2UR UR6, SR_CgaCtaId ;  /* 0x00000000000679c3 */ /* 0x000e620000008800 */
[----:B------:R-:W-:Y:S01]  /*3f80*/  ELECT P0, URZ, PT ;  /* 0x0000000000ff782f */ /* 0x000fe20003800000 */
[----:B------:R-:W-:Y:S01]  /*3f90*/  HFMA2 R0, -RZ, RZ, 0, 5.9604644775390625e-08 ;  /* 0x00000001ff007431 */ /* 0x000fe200000001ff */
[----:B------:R-:W-:-:S05]  /*3fa0*/  UMOV UR8, 0x40 ;  /* 0x0000004000087882 */ /* 0x000fca0000000000 */
[----:B------:R-:W-:Y:S01]  /*3fb0*/  UVIRTCOUNT.DEALLOC.SMPOOL 0x80 ;  /* 0x000000800000784c */ /* 0x000fe20000000000 */
[----:B------:R-:W-:Y:S02]  /*3fc0*/  UISETP.NE.AND UP0, UPT, UR5, URZ, UPT ;  /* 0x000000ff0500728c */ /* 0x000fe4000bf05270 */
[----:B-1----:R-:W-:-:S09]  /*3fd0*/  ULEA UR6, UR6, UR8, 0x18 ;  /* 0x0000000806067291 */ /* 0x002fd2000f8ec0ff */
[----:B------:R1:W-:Y:S01]  /*3fe0*/  @P0 STS.U8 [UR6+0x1c], R0 ;  /* 0x00001c00ff000988 */ /* 0x0003e20008000006 */
[----:B------:R-:W-:Y:S05]  /*3ff0*/  BRA.U UP0, `(.L_x_77) ;  /* 0x0000000100a07547 */ /* 0x000fea000b800000 */
[----:B------:R-:W-:Y:S01]  /*4000*/  UIADD3 UR5, UPT, UPT, UR7, 0xf0, URZ ;  /* 0x000000f007057890 */ /* 0x000fe2000fffe0ff */
[----:B------:R-:W-:-:S03]  /*4010*/  SHF.L.U32 R3, R9, 0x1f, RZ ;  /* 0x0000001f09037819 */ /* 0x000fc600000006ff */
[----:B------:R-:W-:-:S09]  /*4020*/  ULEA UR8, UR19, UR5, 0x3 ;  /* 0x0000000513087291 */ /* 0x000fd2000f8e18ff */
[----:B------:R-:W2:Y:S02]  /*4030*/  SYNCS.PHASECHK.TRANS64.TRYWAIT P0, [UR8], R3 ;  /* 0x00000003ff0075a7 */ /* 0x000ea40008001108 */
[----:B--2---:R-:W-:Y:S05]  /*4040*/  @!P0 BRA `(.L_x_78) ;  /* 0x0000005000cc8947 */ /* 0x004fea0003800000 */
.L_x_178:
        /* <DEDUP_REMOVED lines=9> */
.L_x_180:
        /* <DEDUP_REMOVED lines=9> */
.L_x_182:
[----:B------:R-:W-:-:S04]  /*4170*/  UIADD3 UR9, UPT, UPT, UR9, 0x1, URZ ;  /* 0x0000000109097890 */ /* 0x000fc8000fffe0ff */
[----:B------:R-:W-:-:S04]  /*4180*/  UISETP.NE.AND UP1, UPT, UR9, 0x4, UPT ;  /* 0x000000040900788c */ /* 0x000fc8000bf25270 */
[----:B------:R-:W-:Y:S02]  /*4190*/  USEL UR8, URZ, 0x1, UP1 ;  /* 0x00000001ff087887 */ /* 0x000fe40008800000 */
[----:B------:R-:W-:-:S04]  /*41a0*/  USEL UR9, UR9, URZ, UP1 ;  /* 0x000000ff09097287 */ /* 0x000fc80008800000 */
[----:B------:R-:W-:Y:S01]  /*41b0*/  ULEA UR9, UR9, UR5, 0x3 ;  /* 0x0000000509097291 */ /* 0x000fe2000f8e18ff */
[----:B-1----:R-:W-:-:S04]  /*41c0*/  LOP3.LUT R3, R2, UR8, RZ, 0x3c, !PT ;  /* 0x0000000802037c12 */ /* 0x002fc8000f8e3cff */
[----:B------:R-:W-:Y:S01]  /*41d0*/  SHF.L.U32 R3, R3, 0x1f, RZ ;  /* 0x0000001f03037819 */ /* 0x000fe200000006ff */
[----:B------:R-:W-:-:S04]  /*41e0*/  IMAD.U32 R0, RZ, RZ, UR9 ;  /* 0x00000009ff007e24 */ /* 0x000fc8000f8e00ff */
[----:B------:R1:W2:Y:S03]  /*41f0*/  SYNCS.PHASECHK.TRANS64.TRYWAIT P0, [R0+URZ], R3 ;  /* 0x00000003000075a7 */ /* 0x0002a600080011ff */
[----:B--2---:R-:W-:Y:S05]  /*4200*/  @!P0 NANOSLEEP.SYNCS 0x989680 ;  /* 0x009896800000895d */ /* 0x004fea0003900000 */
[----:B------:R-:W2:Y:S02]  /*4210*/  @!P0 SYNCS.PHASECHK.TRANS64 P0, [R0+URZ], R3 ;  /* 0x00000003000085a7 */ /* 0x000ea400080010ff */
[----:B--2---:R-:W-:Y:S05]  /*4220*/  @P0 BRA `(.L_x_81) ;  /* 0x0000000000200947 */ /* 0x004fea0003800000 */
.L_x_82:
[----:B--2---:R2:W4:Y:S02]  /*4230*/  SYNCS.PHASECHK.TRANS64.TRYWAIT P0, [R0+URZ], R3 ;  /* 0x00000003000075a7 */ /* 0x00452400080011ff */
[----:B----4-:R-:W-:Y:S05]  /*4240*/  @!P0 NANOSLEEP.SYNCS 0x989680 ;  /* 0x009896800000895d */ /* 0x010fea0003900000 */
[----:B------:R-:W4:Y:S02]  /*4250*/  @!P0 SYNCS.PHASECHK.TRANS64 P0, [R0+URZ], R3 ;  /* 0x00000003000085a7 */ /* 0x000f2400080010ff */
[----:B----4-:R-:W-:Y:S05]  /*4260*/  @!P0 BRA `(.L_x_82) ;  /* 0xfffffffc00f08947 */ /* 0x010fea000383ffff */
[----:B------:R-:W-:Y:S05]  /*4270*/  BRA `(.L_x_81) ;  /* 0x00000000000c7947 */ /* 0x000fea0003800000 */
.L_x_77:
[----:B------:R-:W-:-:S04]  /*4280*/  UIADD3 UR5, UPT, UPT, UR7, 0x130, URZ ;  /* 0x0000013007057890 */ /* 0x000fc8000fffe0ff */
[----:B------:R-:W-:-:S09]  /*4290*/  UPRMT UR5, UR4, 0x654, UR5 ;  /* 0x0000065404057896 */ /* 0x000fd20008000005 */
[----:B------:R-:W-:Y:S03]  /*42a0*/  SYNCS.ARRIVE.TRANS64.RED.A1T0 RZ, [UR5], RZ ;  /* 0x000000ffffff79a7 */ /* 0x000fe60008100405 */
.L_x_81:
[----:B-12---:R-:W-:Y:S01]  /*42b0*/  SHF.L.U32 R3, RZ, 0x1f, RZ ;  /* 0x0000001fff037819 */ /* 0x006fe200000006ff */
[----:B------:R-:W-:Y:S01]  /*42c0*/  UIADD3 UR5, UPT, UPT, UR7, 0x130, URZ ;  /* 0x0000013007057890 */ /* 0x000fe2000fffe0ff */
[----:B------:R-:W-:Y:S02]  /*42d0*/  PLOP3.LUT P0, PT, PT, PT, UP0, 0x80, 0x8 ;  /* 0x000000000008781c */ /* 0x000fe40003f0f008 */
[----:B------:R-:W1:Y:S02]  /*42e0*/  SYNCS.PHASECHK.TRANS64.TRYWAIT P1, [UR7+0x130], R3 ;  /* 0x00013003ff0075a7 */ /* 0x000e640008021107 */
[----:B-1----:R-:W-:Y:S09]  /*42f0*/  @!P1 BRA `(.L_x_83) ;  /* 0x0000005000689947 */ /* 0x002ff20003800000 */
.L_x_184:
[----:B------:R-:W-:Y:S01]  /*4300*/  @!UP0 UPRMT UR5, UR4, 0x654, UR5 ;  /* 0x0000065404058896 */ /* 0x000fe20008000005 */
[----:B------:R-:W-:Y:S02]  /*4310*/  UMOV UR8, 0xffff ;  /* 0x0000ffff00087882 */ /* 0x000fe40000000000 */
[----:B------:R-:W-:-:S06]  /*4320*/  UMOV UR4, 0x1 ;  /* 0x0000000100047882 */ /* 0x000fcc0000000000 */
[----:B------:R-:W-:Y:S01]  /*4330*/  @!P0 SYNCS.ARRIVE.TRANS64.RED.A1T0 RZ, [UR5], RZ ;  /* 0x000000ffffff89a7 */ /* 0x000fe20008100405 */
[----:B------:R-:W-:Y:S01]  /*4340*/  NOP ;  /* 0x0000000000007918 */ /* 0x000fe20000000000 */
[----:B-1----:R-:W1:Y:S01]  /*4350*/  LDS R0, [UR6+0x14] ;  /* 0x00001406ff007984 */ /* 0x002e620008000800 */
[----:B------:R-:W-:-:S04]  /*4360*/  ULOP3.LUT UR5, UR21, 0xffff, URZ, 0xc0, !UPT ;  /* 0x0000ffff15057892 */ /* 0x000fc8000f8ec0ff */
[----:B------:R-:W-:-:S04]  /*4370*/  USHF.R.U32.HI UR5, URZ, 0x5, UR5 ;  /* 0x00000005ff057899 */ /* 0x000fc80008011605 */
[----:B------:R-:W-:Y:S02]  /*4380*/  USHF.L.U32 UR8, UR8, UR5, URZ ;  /* 0x0000000508087299 */ /* 0x000fe400080006ff */
[----:B------:R-:W-:-:S04]  /*4390*/  USHF.L.U32 UR4, UR4, UR5, URZ ;  /* 0x0000000504047299 */ /* 0x000fc800080006ff */
[----:B-1----:R-:W-:-:S04]  /*43a0*/  LOP3.LUT R0, R0, UR8, RZ, 0xc0, !PT ;  /* 0x0000000800007c12 */ /* 0x002fc8000f8ec0ff */
[----:B------:R-:W-:-:S13]  /*43b0*/  ISETP.NE.AND P0, PT, R0, UR8, PT ;  /* 0x0000000800007c0c */ /* 0x000fda000bf05270 */
[----:B------:R-:W-:Y:S05]  /*43c0*/  @P0 BRA `(.L_x_84) ;  /* 0x0000000000580947 */ /* 0x000fea0003800000 */
[----:B------:R-:W1:Y:S02]  /*43d0*/  LDS R0, [UR6+0x18] ;  /* 0x00001806ff007984 */ /* 0x000e640008000800 */
[----:B-1----:R-:W-:-:S04]  /*43e0*/  LOP3.LUT R0, R0, UR4, RZ, 0xc0, !PT ;  /* 0x0000000400007c12 */ /* 0x002fc8000f8ec0ff */
[----:B------:R-:W-:-:S13]  /*43f0*/  ISETP.NE.AND P0, PT, R0, UR4, PT ;  /* 0x0000000400007c0c */ /* 0x000fda000bf05270 */
[----:B------:R-:W-:Y:S05]  /*4400*/  @P0 BRA `(.L_x_85) ;  /* 0x00000000003c0947 */ /* 0x000fea0003800000 */
[----:B------:R-:W1:Y:S01]  /*4410*/  S2R R2, SR_LANEID ;  /* 0x0000000000027919 */ /* 0x000e620000000000 */
[----:B------:R-:W-:Y:S01]  /*4420*/  ULOP3.LUT UR8, URZ, UR8, URZ, 0x33, !UPT ;  /* 0x00000008ff087292 */ /* 0x000fe2000f8e33ff */
[----:B------:R-:W-:Y:S01]  /*4430*/  LOP3.LUT R4, RZ, UR4, RZ, 0x33, !PT ;  /* 0x00000004ff047c12 */ /* 0x000fe2000f8e33ff */
[----:B------:R-:W-:Y:S02]  /*4440*/  VOTEU.ANY UR7, UPT, PT ;  /* 0x0000000000077886 */ /* 0x000fe400038e0100 */
[----:B------:R-:W-:Y:S01]  /*4450*/  UFLO.U32 UR7, UR7 ;  /* 0x00000007000772bd */ /* 0x000fe200080e0000 */
[----:B------:R-:W2:Y:S01]  /*4460*/  REDUX UR4, R4 ;  /* 0x00000000040473c4 */ /* 0x000ea20000000000 */
[----:B------:R-:W-:-:S06]  /*4470*/  IMAD.U32 R0, RZ, RZ, UR8 ;  /* 0x00000008ff007e24 */ /* 0x000fcc000f8e00ff */
[----:B------:R4:W-:Y:S01]  /*4480*/  UTCATOMSWS.AND URZ, UR8 ;  /* 0x0000000800ff79e3 */ /* 0x0009e20008000000 */
[----:B------:R-:W3:Y:S01]  /*4490*/  REDUX UR5, R0 ;  /* 0x00000000000573c4 */ /* 0x000ee20000000000 */
[----:B-1----:R-:W-:Y:S01]  /*44a0*/  ISETP.EQ.U32.AND P0, PT, R2, UR7, PT ;  /* 0x0000000702007c0c */ /* 0x002fe2000bf02070 */
[----:B--2---:R-:W-:Y:S01]  /*44b0*/  IMAD.U32 R2, RZ, RZ, UR4 ;  /* 0x00000004ff027e24 */ /* 0x004fe2000f8e00ff */
[----:B---3--:R-:W-:-:S11]  /*44c0*/  MOV R3, UR5 ;  /* 0x0000000500037c02 */ /* 0x008fd60008000f00 */
[----:B------:R4:W-:Y:S04]  /*44d0*/  @P0 ATOMS.AND RZ, [UR6+0x14], R3 ;  /* 0x00001403ffff098c */ /* 0x0009e8000a800006 */
[----:B------:R4:W-:Y:S01]  /*44e0*/  @P0 ATOMS.AND RZ, [UR6+0x18], R2 ;  /* 0x00001802ffff098c */ /* 0x0009e2000a800006 */
[----:B------:R-:W-:Y:S05]  /*44f0*/  BRA `(.L_x_86) ;  /* 0x0000000000147947 */ /* 0x000fea0003800000 */
.L_x_85:
[----:B------:R-:W-:Y:S02]  /*4500*/  MOV R2, 0x4520 ;  /* 0x0000452000027802 */ /* 0x000fe40000000f00 */
[----:B---3-5:R-:W-:Y:S05]  /*4510*/  CALL.REL.NOINC `($__internal_0_$__cuda_sm10x_tcgen05_guardrail_trap_col_being_dealloced_not_returned_by_alloc) ;  /* 0x0000005400487944 */ /* 0x028fea0003c00000 */
[----:B------:R-:W-:Y:S05]  /*4520*/  BRA `(.L_x_86) ;  /* 0x0000000000087947 */ /* 0x000fea0003800000 */
.L_x_84:
[----:B------:R-:W-:Y:S02]  /*4530*/  MOV R2, 0x4550 ;  /* 0x0000455000027802 */ /* 0x000fe40000000f00 */
[----:B---3-5:R-:W-:Y:S05]  /*4540*/  CALL.REL.NOINC `($__internal_2_$__cuda_sm10x_tcgen05_guardrail_trap_unallocated_columns_being_dealloced) ;  /* 0x0000005400547944 */ /* 0x028fea0003c00000 */
.L_x_86:
[----:B------:R-:W-:Y:S01]  /*4550*/  NOP ;  /* 0x0000000000007918 */ /* 0x000fe20000000000 */
[----:B----4-:R-:W-:Y:S05]  /*4560*/  EXIT ;  /* 0x000000000000794d */ /* 0x010fea0003800000 */
.L_x_57:
[----:B------:R-:W-:-:S09]  /*4570*/  UISETP.NE.OR UP5, UPT, UR10, 0x3, !UP5 ;  /* 0x000000030a00788c */ /* 0x000fd2000efa5670 */
[----:B------:R-:W-:Y:S05]  /*4580*/  BRA.U UP5, `(.L_x_87) ;  /* 0x0000001105787547 */ /* 0x000fea000b800000 */
[----:B------:R-:W1:Y:S01]  /*4590*/  LDC R0, c[0x0][0xb30] ;  /* 0x0002cc00ff007b82 */ /* 0x000e620000000800 */
[----:B------:R-:W2:Y:S01]  /*45a0*/  LDCU.64 UR8, c[0x0][0x888] ;  /* 0x00011100ff0877ac */ /* 0x000ea20008000a00 */
[----:B------:R-:W-:Y:S02]  /*45b0*/  HFMA2 R25, -RZ, RZ, 0, 0 ;  /* 0x00000000ff197431 */ /* 0x000fe400000001ff */
[----:B-----5:R-:W-:Y:S01]  /*45c0*/  IMAD.MOV.U32 R32, RZ, RZ, 0x1 ;  /* 0x00000001ff207424 */ /* 0x020fe200078e00ff */
[----:B------:R-:W-:Y:S01]  /*45d0*/  MOV R23, 0x1000 ;  /* 0x0000100000177802 */ /* 0x000fe20000000f00 */
[----:B------:R-:W3:Y:S01]  /*45e0*/  LDCU.64 UR4, c[0x0][0x890] ;  /* 0x00011200ff0477ac */ /* 0x000ee20008000a00 */
[----:B------:R-:W-:Y:S01]  /*45f0*/  IMAD.MOV.U32 R27, RZ, RZ, RZ ;  /* 0x000000ffff1b7224 */ /* 0x000fe200078e00ff */
[----:B------:R-:W4:Y:S01]  /*4600*/  LDC R19, c[0x0][0x370] ;  /* 0x0000dc00ff137b82 */ /* 0x000f220000000800 */
[----:B------:R-:W-:Y:S01]  /*4610*/  UMOV UR7, 0x400 ;  /* 0x0000040000077882 */ /* 0x000fe20000000000 */
[----:B------:R-:W-:-:S02]  /*4620*/  UPLOP3.LUT UP1, UPT, UPT, UPT, UPT, 0x40, 0x4 ;  /* 0x000000000004789c */ /* 0x000fc40003f2e870 */
[----:B------:R-:W-:-:S04]  /*4630*/  ULEA UR7, UR37, UR7, 0x18 ;  /* 0x0000000725077291 */ /* 0x000fc8000f8ec0ff */
[----:B------:R-:W4:Y:S01]  /*4640*/  LDC R2, c[0x0][0xb0c] ;  /* 0x0002c300ff027b82 */ /* 0x000f220000000800 */
[----:B------:R-:W-:Y:S02]  /*4650*/  UIADD3 UR13, UPT, UPT, UR7, 0x78, URZ ;  /* 0x00000078070d7890 */ /* 0x000fe4000fffe0ff */
[----:B--2---:R-:W-:Y:S02]  /*4660*/  UISETP.NE.U32.AND UP3, UPT, UR8, URZ, UPT ;  /* 0x000000ff0800728c */ /* 0x004fe4000bf65070 */
[----:B------:R-:W-:Y:S02]  /*4670*/  UIADD3 UR41, UPT, UPT, UR7, 0x60, URZ ;  /* 0x0000006007297890 */ /* 0x000fe4000fffe0ff */
[----:B---3--:R-:W-:Y:S01]  /*4680*/  UISETP.NE.U32.AND UP4, UPT, UR4, URZ, UPT ;  /* 0x000000ff0400728c */ /* 0x008fe2000bf85070 */
[----:B------:R-:W2:Y:S01]  /*4690*/  LDC R18, c[0x0][0xb20] ;  /* 0x0002c800ff127b82 */ /* 0x000ea20000000800 */
[----:B-1----:R-:W-:Y:S01]  /*46a0*/  ISETP.NE.AND P1, PT, R0, 0x1, PT ;  /* 0x000000010000780c */ /* 0x002fe20003f25270 */
[----:B------:R-:W-:-:S02]  /*46b0*/  UISETP.NE.AND.EX UP3, UPT, UR9, URZ, UPT, UP3 ;  /* 0x000000ff0900728c */ /* 0x000fc4000bf65330 */
[----:B------:R-:W-:Y:S02]  /*46c0*/  UIADD3 UR33, UPT, UPT, UR7, 0x68, URZ ;  /* 0x0000006807217890 */ /* 0x000fe4000fffe0ff */
[----:B------:R-:W-:Y:S02]  /*46d0*/  UIADD3 UR25, UPT, UPT, UR7, 0x70, URZ ;  /* 0x0000007007197890 */ /* 0x000fe4000fffe0ff */
[----:B------:R-:W1:Y:S01]  /*46e0*/  LDC.64 R36, c[0x0][0x348] ;  /* 0x0000d200ff247b82 */ /* 0x000e620000000a00 */
[----:B------:R-:W-:Y:S02]  /*46f0*/  UPRMT UR13, UR37, 0x654, UR13 ;  /* 0x00000654250d7896 */ /* 0x000fe4000800000d */
[----:B------:R-:W-:-:S05]  /*4700*/  UISETP.NE.AND.EX UP4, UPT, UR5, URZ, UPT, UP4 ;  /* 0x000000ff0500728c */ /* 0x000fca000bf85340 */
[----:B------:R-:W3:Y:S08]  /*4710*/  LDC.64 R16, c[0x0][0xb10] ;  /* 0x0002c400ff107b82 */ /* 0x000ef00000000a00 */
[----:B------:R-:W1:Y:S08]  /*4720*/  LDC.64 R6, c[0x0][0xb18] ;  /* 0x0002c600ff067b82 */ /* 0x000e700000000a00 */
[----:B------:R-:W1:Y:S08]  /*4730*/  LDC.64 R4, c[0x0][0xb28] ;  /* 0x0002ca00ff047b82 */ /* 0x000e700000000a00 */
[----:B--2-4-:R-:W1:Y:S02]  /*4740*/  LDC R22, c[0x0][0x374] ;  /* 0x0000dd00ff167b82 */ /* 0x014e640000000800 */
.L_x_98:
[----:B------:R-:W-:Y:S02]  /*4750*/  LEA R0, R27, UR7, 0x3 ;  /* 0x000000071b007c11 */ /* 0x000fe4000f8e18ff */
[----:B------:R-:W-:Y:S02]  /*4760*/  SHF.L.U32 R3, R25, 0x1f, RZ ;  /* 0x0000001f19037819 */ /* 0x000fe400000006ff */
[----:B------:R-:W-:Y:S02]  /*4770*/  LEA R28, R27, UR7, 0x4 ;  /* 0x000000071b1c7c11 */ /* 0x000fe4000f8e20ff */
[----:B--2---:R-:W2:Y:S02]  /*4780*/  SYNCS.PHASECHK.TRANS64.TRYWAIT P0, [R0+URZ+0xb0], R3 ;  /* 0x0000b003000075a7 */ /* 0x004ea400080011ff */
[----:B--2---:R-:W-:Y:S05]  /*4790*/  @!P0 BRA `(.L_x_88) ;  /* 0x0000004c00588947 */ /* 0x004fea0003800000 */
.L_x_185:
[----:B------:R-:W-:Y:S01]  /*47a0*/  ISETP.GE.AND P0, PT, R26, 0x1, PT ;  /* 0x000000011a00780c */ /* 0x000fe20003f06270 */
[----:B------:R-:W4:Y:S01]  /*47b0*/  LDS.128 R28, [R28+0x140] ;  /* 0x000140001c1c7984 */ /* 0x000f220000000c00 */
[----:B--2---:R-:W-:Y:S01]  /*47c0*/  VIADD R0, R0, 0xc0 ;  /* 0x000000c000007836 */ /* 0x004fe20000000000 */
[----:B------:R-:W-:Y:S01]  /*47d0*/  @!PT LDS RZ, [RZ] ;  /* 0x00000000fffff984 */ /* 0x000fe20000000800 */
[----:B------:R-:W-:Y:S01]  /*47e0*/  @!PT LDS RZ, [RZ] ;  /* 0x00000000fffff984 */ /* 0x000fe20000000800 */
[----:B------:R-:W-:Y:S01]  /*47f0*/  @!PT LDS RZ, [RZ] ;  /* 0x00000000fffff984 */ /* 0x000fe20000000800 */
[----:B------:R-:W-:Y:S01]  /*4800*/  @!PT LDS RZ, [RZ] ;  /* 0x00000000fffff984 */ /* 0x000fe20000000800 */
[----:B------:R2:W-:Y:S06]  /*4810*/  MEMBAR.ALL.CTA ;  /* 0x0000000000007992 */ /* 0x0005ec0000008000 */
[----:B--2---:R-:W2:Y:S01]  /*4820*/  FENCE.VIEW.ASYNC.S ;  /* 0x00000000000073c6 */ /* 0x004ea20000000000 */
[----:B------:R-:W-:Y:S04]  /*4830*/  PRMT R0, RZ, 0x654, R0 ;  /* 0x00000654ff007816 */ /* 0x000fe80000000000 */
[----:B--2---:R2:W-:Y:S01]  /*4840*/  SYNCS.ARRIVE.TRANS64.RED.A1T0 RZ, [R0+URZ], RZ ;  /* 0x000000ff00ff79a7 */ /* 0x0045e200081004ff */
[----:B----4-:R-:W-:Y:S11]  /*4850*/  LOP3.LUT P3, RZ, R30, 0x1, RZ, 0xc0, !PT ;  /* 0x000000011eff7812 */ /* 0x010ff6000786c0ff */
[----:B------:R-:W-:Y:S02]  /*4860*/  @!UPT UIADD3 URZ, UPT, UPT, URZ, URZ, URZ ;  /* 0x000000fffffff290 */ /* 0x000fe4000fffe0ff */
[----:B------:R-:W-:Y:S02]  /*4870*/  @P3 MOV R13, R28 ;  /* 0x0000001c000d3202 */ /* 0x000fe40000000f00 */
[----:B------:R-:W-:Y:S01]  /*4880*/  @P3 LOP3.LUT R8, R29, 0xffff, RZ, 0xc0, !PT ;  /* 0x0000ffff1d083812 */ /* 0x000fe200078ec0ff */
[----:B--2---:R-:W-:Y:S06]  /*4890*/  @!P0 BRA `(.L_x_89) ;  /* 0x0000000000a48947 */ /* 0x004fec0003800000 */
[----:B-1----:R-:W-:Y:S01]  /*48a0*/  IMAD.HI.U32 R33, R22, R7, RZ ;  /* 0x0000000716217227 */ /* 0x002fe200078e00ff */
[----:B------:R-:W-:Y:S02]  /*48b0*/  ISETP.NE.AND P0, PT, R6, 0x1, PT ;  /* 0x000000010600780c */ /* 0x000fe40003f05270 */
[----:B------:R-:W-:Y:S01]  /*48c0*/  ISETP.NE.AND P2, PT, R26, 0x1, PT ;  /* 0x000000011a00780c */ /* 0x000fe20003f45270 */
[----:B---3--:R-:W-:Y:S01]  /*48d0*/  IMAD.HI.U32 R34, R19, R16, RZ ;  /* 0x0000001013227227 */ /* 0x008fe200078e00ff */
[----:B------:R-:W-:Y:S02]  /*48e0*/  SHF.R.U32.HI R33, RZ, R18, R33 ;  /* 0x00000012ff217219 */ /* 0x000fe40000011621 */
[----:B------:R-:W-:Y:S01]  /*48f0*/  ISETP.NE.AND P4, PT, R2, 0x1, PT ;  /* 0x000000010200780c */ /* 0x000fe20003f85270 */
[----:B------:R-:W-:Y:S01]  /*4900*/  IMAD.HI.U32 R38, R13, R16, RZ ;  /* 0x000000100d267227 */ /* 0x000fe200078e00ff */
[----:B------:R-:W-:Y:S02]  /*4910*/  SHF.R.U32.HI R34, RZ, R17, R34 ;  /* 0x00000011ff227219 */ /* 0x000fe40000011622 */
[----:B------:R-:W-:Y:S01]  /*4920*/  SEL R3, R22, R33, !P0 ;  /* 0x0000002116037207 */ /* 0x000fe20004000000 */
[C---:B------:R-:W-:Y:S01]  /*4930*/  IMAD.HI.U32 R33, R8.reuse, R7, RZ ;  /* 0x0000000708217227 */ /* 0x040fe200078e00ff */
[----:B------:R-:W-:Y:S02]  /*4940*/  SEL R11, R19, R34, !P4 ;  /* 0x00000022130b7207 */ /* 0x000fe40006000000 */
[----:B------:R-:W-:Y:S01]  /*4950*/  SHF.R.U32.HI R38, RZ, R17, R38 ;  /* 0x00000011ff267219 */ /* 0x000fe20000011626 */
[----:B------:R-:W-:Y:S01]  /*4960*/  IMAD.HI.U32 R40, R3, R4, RZ ;  /* 0x0000000403287227 */ /* 0x000fe200078e00ff */
[----:B------:R-:W-:Y:S03]  /*4970*/  SHF.R.U32.HI R33, RZ, R18, R33 ;  /* 0x00000012ff217219 */ /* 0x000fe60000011621 */
[----:B------:R-:W-:Y:S01]  /*4980*/  IMAD.HI.U32 R34, R11, R4, RZ ;  /* 0x000000040b227227 */ /* 0x000fe200078e00ff */
[----:B------:R-:W-:Y:S02]  /*4990*/  @P2 SHF.R.U32.HI R3, RZ, R5, R40 ;  /* 0x00000005ff032219 */ /* 0x000fe40000011628 */
[----:B------:R-:W-:Y:S02]  /*49a0*/  SEL R9, R8, R33, !P0 ;  /* 0x0000002108097207 */ /* 0x000fe40004000000 */
[----:B------:R-:W-:Y:S01]  /*49b0*/  @P2 SHF.R.U32.HI R11, RZ, R5, R34 ;  /* 0x00000005ff0b2219 */ /* 0x000fe20000011622 */
[C---:B------:R-:W-:Y:S01]  /*49c0*/  IMAD R10, R26.reuse, R3, RZ ;  /* 0x000000031a0a7224 */ /* 0x040fe200078e02ff */
[----:B------:R-:W-:Y:S01]  /*49d0*/  SEL R3, R13, R38, !P4 ;  /* 0x000000260d037207 */ /* 0x000fe20006000000 */
[C---:B------:R-:W-:Y:S03]  /*49e0*/  IMAD.HI.U32 R14, R9.reuse, R4, RZ ;  /* 0x00000004090e7227 */ /* 0x040fe600078e00ff */
[----:B------:R-:W-:Y:S01]  /*49f0*/  ISETP.GE.AND P0, PT, R9, R10, PT ;  /* 0x0000000a0900720c */ /* 0x000fe20003f06270 */
[C---:B------:R-:W-:Y:S01]  /*4a00*/  IMAD R12, R26.reuse, R11, RZ ;  /* 0x0000000b1a0c7224 */ /* 0x040fe200078e02ff */
[-C--:B------:R-:W-:Y:S04]  /*4a10*/  SHF.R.U32.HI R14, RZ, R5.reuse, R14 ;  /* 0x00000005ff0e7219 */ /* 0x080fe8000001160e */
[----:B------:R-:W-:Y:S02]  /*4a20*/  ISETP.GE.OR P0, PT, R3, R12, P0 ;  /* 0x0000000c0300720c */ /* 0x000fe40000706670 */
[----:B------:R-:W-:Y:S05]  /*4a30*/  SEL R15, R9, R14, !P2 ;  /* 0x0000000e090f7207 */ /* 0x000fea0005000000 */
[----:B------:R-:W-:Y:S04]  /*4a40*/  IMAD.MOV R14, RZ, RZ, -R15 ;  /* 0x000000ffff0e7224 */ /* 0x000fe800078e0a0f */
[----:B------:R-:W-:Y:S02]  /*4a50*/  IMAD R14, R26, R14, R9 ;  /* 0x0000000e1a0e7224 */ /* 0x000fe400078e0209 */
[C---:B------:R-:W-:Y:S05]  /*4a60*/  @!P0 IMAD.HI.U32 R10, R3.reuse, R4, RZ ;  /* 0x00000004030a8227 */ /* 0x040fea00078e00ff */
[----:B------:R-:W-:Y:S04]  /*4a70*/  @!P0 SHF.R.U32.HI R10, RZ, R5, R10 ;  /* 0x00000005ff0a8219 */ /* 0x000fe8000001160a */
[----:B------:R-:W-:Y:S01]  /*4a80*/  @!P0 SEL R0, R3, R10, !P2 ;  /* 0x0000000a03008207 */ /* 0x000fe20005000000 */
[----:B------:R-:W-:Y:S03]  /*4a90*/  IMAD.MOV R10, RZ, RZ, -R3 ;  /* 0x000000ffff0a7224 */ /* 0x000fe600078e0a03 */
[----:B------:R-:W-:Y:S01]  /*4aa0*/  @!P0 IADD3 R15, PT, PT, R15, -R0, RZ ;  /* 0x800000000f0f8210 */ /* 0x000fe20007ffe0ff */
[----:B------:R-:W-:Y:S01]  /*4ab0*/  @!P0 IMAD R0, R11, R14, R0 ;  /* 0x0000000e0b008224 */ /* 0x000fe200078e0200 */
[----:B------:R-:W-:Y:S01]  /*4ac0*/  IADD3 R11, PT, PT, -R9, RZ, RZ ;  /* 0x000000ff090b7210 */ /* 0x000fe20007ffe1ff */
[----:B------:R-:W-:Y:S02]  /*4ad0*/  IMAD R13, R2, R10, R13 ;  /* 0x0000000a020d7224 */ /* 0x000fe400078e020d */
[----:B------:R-:W-:Y:S02]  /*4ae0*/  @!P0 IMAD R9, R15, R26, R3 ;  /* 0x0000001a0f098224 */ /* 0x000fe400078e0203 */
[----:B------:R-:W-:Y:S02]  /*4af0*/  @!P0 IMAD.MOV.U32 R3, RZ, RZ, R0 ;  /* 0x000000ffff038224 */ /* 0x000fe400078e0000 */
[----:B------:R-:W-:Y:S02]  /*4b00*/  IMAD R8, R6, R11, R8 ;  /* 0x0000000b06087224 */ /* 0x000fe400078e0208 */
[----:B------:R-:W-:Y:S02]  /*4b10*/  IMAD R13, R3, R2, R13 ;  /* 0x00000002030d7224 */ /* 0x000fe400078e020d */
[----:B------:R-:W-:Y:S02]  /*4b20*/  IMAD R8, R9, R6, R8 ;  /* 0x0000000609087224 */ /* 0x000fe400078e0208 */
.L_x_89:
[----:B------:R-:W-:Y:S05]  /*4b30*/  BRA.U UP1, `(.L_x_90) ;  /* 0x0000000101107547 */ /* 0x000fea000b800000 */
[----:B------:R-:W-:Y:S04]  /*4b40*/  MOV R0, UR6 ;  /* 0x0000000600007c02 */ /* 0x000fe80008000f00 */
[----:B------:R-:W-:Y:S04]  /*4b50*/  SHF.L.U32 R3, R0, 0x1f, RZ ;  /* 0x0000001f00037819 */ /* 0x000fe800000006ff */
[----:B------:R-:W2:Y:S02]  /*4b60*/  SYNCS.PHASECHK.TRANS64.TRYWAIT P0, [UR7+0xa8], R3 ;  /* 0x0000a803ff0075a7 */ /* 0x000ea40008001107 */
[----:B--2---:R-:W-:Y:S05]  /*4b70*/  @!P0 BRA `(.L_x_91) ;  /* 0x0000004800748947 */ /* 0x004fea0003800000 */
.L_x_90:
[----:B------:R-:W-:Y:S02]  /*4b80*/  R2UR UR42, R20 ;  /* 0x00000000142a72ca */ /* 0x000fe400000e0000 */
[----:B------:R-:W-:Y:S02]  /*4b90*/  R2UR UR43, R21 ;  /* 0x00000000152b72ca */ /* 0x000fe400000e0000 */
[----:B------:R-:W-:Y:S02]  /*4ba0*/  ISETP.NE.U32.AND P2, PT, RZ, UR4, PT ;  /* 0x00000004ff007c0c */ /* 0x000fe4000bf45070 */
[----:B------:R-:W-:Y:S02]  /*4bb0*/  SHF.L.U32 R12, R32, 0x1f, RZ ;  /* 0x0000001f200c7819 */ /* 0x000fe400000006ff */
[----:B------:R-:W-:Y:S05]  /*4bc0*/  ISETP.NE.AND.EX P2, PT, RZ, UR5, PT, P2 ;  /* 0x00000005ff007c0c */ /* 0x000fea000bf45320 */
[----:B------:R-:W-:Y:S02]  /*4bd0*/  USHF.L.U32 UR42, UR42, 0x7, URZ ;  /* 0x000000072a2a7899 */ /* 0x000fe400080006ff */
[----:B------:R-:W-:Y:S01]  /*4be0*/  USHF.L.U32 UR43, UR43, 0x6, URZ ;  /* 0x000000062b2b7899 */ /* 0x000fe200080006ff */
[----:B------:R-:W-:Y:S11]  /*4bf0*/  BRA.U !UP4, `(.L_x_92) ;  /* 0x000000010c347547 */ /* 0x000ff6000b800000 */
[----:B------:R-:W-:Y:S01]  /*4c00*/  UPLOP3.LUT UP0, UPT, UPT, UPT, UP3, 0x80, 0x8 ;  /* 0x000000000008789c */ /* 0x000fe20003f0f030 */
[----:B--2---:R-:W-:Y:S02]  /*4c10*/  HFMA2 R0, -RZ, RZ, 0, 5.9604644775390625e-08 ;  /* 0x00000001ff007431 */ /* 0x004fe400000001ff */
[----:B------:R-:W-:Y:S03]  /*4c20*/  IMAD.MOV.U32 R59, RZ, RZ, 0x1 ;  /* 0x00000001ff3b7424 */ /* 0x000fe600078e00ff */
[----:B------:R-:W-:Y:S05]  /*4c30*/  PLOP3.LUT P0, PT, PT, PT, UP0, 0x80, 0x8 ;  /* 0x000000000008781c */ /* 0x000fea0003f0f008 */
[----:B------:R-:W2:Y:S01]  /*4c40*/  @UP0 LDCU.64 UR10, c[0x0][0x888] ;  /* 0x00011100ff0a07ac */ /* 0x000ea20008000a00 */
[----:B------:R-:W-:Y:S07]  /*4c50*/  @UP0 UIMAD UR8, UR36, UR4, URZ ;  /* 0x00000004240802a4 */ /* 0x000fee000f8e02ff */
[----:B------:R-:W-:Y:S01]  /*4c60*/  @!P0 PRMT R59, R0, 0x7610, R59 ;  /* 0x00007610003b8816 */ /* 0x000fe2000000003b */
[----:B--2---:R-:W-:Y:S03]  /*4c70*/  @UP0 UIMAD.WIDE UR10, UR8, 0x4, UR10 ;  /* 0x00000004080a08a5 */ /* 0x004fe6000f8e020a */
[----:B------:R-:W2:Y:S03]  /*4c80*/  @!UP0 LDCU UR8, c[0x0][0x880] ;  /* 0x00011000ff0887ac */ /* 0x000ea60008000800 */
[----:B------:R-:W-:Y:S01]  /*4c90*/  IMAD.U32 R10, RZ, RZ, UR10 ;  /* 0x0000000aff0a7e24 */ /* 0x000fe2000f8e00ff */
[----:B------:R-:W-:Y:S05]  /*4ca0*/  MOV R11, UR11 ;  /* 0x0000000b000b7c02 */ /* 0x000fea0008000f00 */
[----:B------:R4:W5:Y:S02]  /*4cb0*/  @P0 LDG.E R35, desc[UR46][R10.64] ;  /* 0x0000002e0a230981 */ /* 0x000964000c1e1900 */
[----:B--2-4-:R-:W-:Y:S07]  /*4cc0*/  @!P0 IMAD.U32 R35, RZ, RZ, UR8 ;  /* 0x00000008ff238e24 */ /* 0x014fee000f8e00ff */
.L_x_92:
[----:B-----5:R-:W-:Y:S01]  /*4cd0*/  @!P2 FSETP.EQ.AND P0, PT, R35, RZ, PT ;  /* 0x000000ff2300a20b */ /* 0x020fe20003f02000 */
[----:B------:R-:W-:Y:S01]  /*4ce0*/  @!UPT UIADD3 URZ, UPT, UPT, URZ, URZ, URZ ;  /* 0x000000fffffff290 */ /* 0x000fe2000fffe0ff */
[----:B------:R-:W-:Y:S11]  /*4cf0*/  @!P2 BRA `(.L_x_93) ;  /* 0x000000000014a947 */ /* 0x000ff60003800000 */
[----:B------:R-:W-:Y:S02]  /*4d00*/  LOP3.LUT P2, RZ, R59, 0xff, RZ, 0xc0, !PT ;  /* 0x000000ff3bff7812 */ /* 0x000fe4000784c0ff */
[----:B------:R-:W-:Y:S04]  /*4d10*/  PLOP3.LUT P0, PT, PT, PT, UP0, 0x80, 0x8 ;  /* 0x000000000008781c */ /* 0x000fe80003f0f008 */
[----:B------:R-:W-:Y:S07]  /*4d20*/  PLOP3.LUT P0, PT, P0, PT, PT, 0x8, 0x80 ;  /* 0x000000000080781c */ /* 0x000fee000070e170 */
[----:B------:R-:W-:Y:S11]  /*4d30*/  @P2 FSETP.EQ.AND P0, PT, R35, RZ, PT ;  /* 0x000000ff2300220b */ /* 0x000ff60003f02000 */
[----:B------:R-:W-:Y:S02]  /*4d40*/  @!UPT UIADD3 URZ, UPT, UPT, URZ, URZ, URZ ;  /* 0x000000fffffff290 */ /* 0x000fe4000fffe0ff */
.L_x_93:
[----:B------:R-:W4:Y:S01]  /*4d50*/  SYNCS.PHASECHK.TRANS64.TRYWAIT P2, [UR7+0x80], R12 ;  /* 0x0000800cff0075a7 */ /* 0x000f220008041107 */
[----:B------:R-:W-:Y:S04]  /*4d60*/  ELECT P4, URZ, PT ;  /* 0x0000000000ff782f */ /* 0x000fe80003880000 */
[----:B------:R-:W-:Y:S11]  /*4d70*/  PLOP3.LUT P4, PT, P0, P4, PT, 0xf2, 0x2f ;  /* 0x00000000002f781c */ /* 0x000ff60000789e72 */
[----:B------:R-:W-:Y:S02]  /*4d80*/  @!UPT UIADD3 URZ, UPT, UPT, URZ, URZ, URZ ;  /* 0x000000fffffff290 */ /* 0x000fe4000fffe0ff */
[----:B-1----:R-:W-:Y:S05]  /*4d90*/  @!P4 IADD3 R9, P0, PT, R36, 0x580, RZ ;  /* 0x000005802409c810 */ /* 0x002fea0007f1e0ff */
[----:B--2---:R-:W-:Y:S01]  /*4da0*/  @!P4 IMAD.X R0, RZ, RZ, R37, P0 ;  /* 0x000000ffff00c224 */ /* 0x004fe200000e0625 */
[----:B----4-:R-:W-:Y:S07]  /*4db0*/  @!P2 BRA `(.L_x_94) ;  /* 0x0000004400fca947 */ /* 0x010fee0003800000 */
.L_x_188:
[----:B------:R-:W-:Y:S01]  /*4dc0*/  @!P4 R2UR UR9, R9 ;  /* 0x000000000909c2ca */ /* 0x000fe200000e0000 */
[----:B------:R-:W-:Y:S01]  /*4dd0*/  VOTEU.ALL UP1, P4 ;  /* 0x0000000000ff7886 */ /* 0x000fe20002020000 */
[----:B------:R-:W-:Y:S01]  /*4de0*/  @!P4 R2UR UR8, R0 ;  /* 0x000000000008c2ca */ /* 0x000fe200000e0000 */
[----:B------:R-:W-:Y:S01]  /*4df0*/  VOTEU.ALL UP2, P4 ;  /* 0x0000000000ff7886 */ /* 0x000fe20002040000 */
[----:B------:R-:W-:Y:S01]  /*4e00*/  UMOV UR16, 0x0 ;  /* 0x0000000000107882 */ /* 0x000fe20000000000 */
[----:B------:R-:W-:Y:S01]  /*4e10*/  UMOV UR17, 0x10000000 ;  /* 0x1000000000117882 */ /* 0x000fe20000000000 */
[----:B------:R-:W-:Y:S01]  /*4e20*/  @!UP1 UIADD3 UR40, UPT, UPT, UR7, 0x200, URZ ;  /* 0x0000020007289890 */ /* 0x000fe2000fffe0ff */
[----:B------:R-:W-:Y:S01]  /*4e30*/  @!P4 IMAD.MOV.U32 R0, RZ, RZ, 0x1000 ;  /* 0x00001000ff00c424 */ /* 0x000fe200078e00ff */
[----:B------:R-:W-:Y:S01]  /*4e40*/  UMOV UR44, UR36 ;  /* 0x00000024002c7c82 */ /* 0x000fe20008000000 */
[----:B------:R-:W-:Y:S01]  /*4e50*/  @!UP1 UIADD3 UR10, UPT, UPT, UR42, 0x40, URZ ;  /* 0x000000402a0a9890 */ /* 0x000fe2000fffe0ff */
[----:B------:R-:W-:Y:S01]  /*4e60*/  @!P4 IADD3 R9, P0, PT, R36, 0x580, RZ ;  /* 0x000005802409c810 */ /* 0x000fe20007f1e0ff */
[----:B------:R-:W-:Y:S01]  /*4e70*/  UMOV UR11, UR43 ;  /* 0x0000002b000b7c82 */ /* 0x000fe20008000000 */
[----:B------:R-:W-:Y:S01]  /*4e80*/  UMOV UR12, UR36 ;  /* 0x00000024000c7c82 */ /* 0x000fe20008000000 */
[----:B------:R-:W-:Y:S01]  /*4e90*/  IMAD.U32 R10, RZ, RZ, UR9 ;  /* 0x00000009ff0a7e24 */ /* 0x000fe2000f8e00ff */
[----:B------:R-:W-:Y:S01]  /*4ea0*/  UMOV UR9, UR41 ;  /* 0x0000002900097c82 */ /* 0x000fe20008000000 */
[----:B------:R-:W-:Y:S01]  /*4eb0*/  IMAD.U32 R11, RZ, RZ, UR8 ;  /* 0x00000008ff0b7e24 */ /* 0x000fe2000f8e00ff */
[----:B------:R-:W-:Y:S02]  /*4ec0*/  @!UP1 UIADD3 UR8, UPT, UPT, UR7, 0xa00, URZ ;  /* 0x00000a0007089890 */ /* 0x000fe4000fffe0ff */
[----:B------:R-:W-:Y:S01]  /*4ed0*/  @!P4 R2UR UR18, R10 ;  /* 0x000000000a12c2ca */ /* 0x000fe200000e0000 */
[----:B------:R-:W-:Y:S01]  /*4ee0*/  VOTEU.ALL UP1, P4 ;  /* 0x0000000000ff7886 */ /* 0x000fe20002020000 */
[----:B------:R-:W-:Y:S01]  /*4ef0*/  @!P4 R2UR UR19, R11 ;  /* 0x000000000b13c2ca */ /* 0x000fe200000e0000 */
[----:B------:R-:W-:Y:S11]  /*4f00*/  UPRMT UR14, UR37, 0x654, UR41 ;  /* 0x00000654250e7896 */ /* 0x000ff60008000029 */
[----:B------:R-:W-:Y:S01]  /*4f10*/  @!UPT UIADD3 URZ, UPT, UPT, URZ, URZ, URZ ;  /* 0x000000fffffff290 */ /* 0x000fe2000fffe0ff */
[----:B------:R2:W-:Y:S01]  /*4f20*/  @!UP2 UTMALDG.3D [UR40], [UR18], desc[UR16] ;  /* 0x000010281200a5b4 */ /* 0x0005e20008011000 */
[----:B------:R2:W-:Y:S01]  /*4f30*/  @!UP1 UTMALDG.3D [UR8], [UR18], desc[UR16] ;  /* 0x00001008120095b4 */ /* 0x0005e20008011000 */
[----:B------:R4:W-:Y:S01]  /*4f40*/  @!P4 SYNCS.ARRIVE.TRANS64.RED.A0TR RZ, [UR7+0x60], R0 ;  /* 0x00006000ffffc9a7 */ /* 0x0009e20008300407 */
[----:B------:R-:W-:Y:S01]  /*4f50*/  SYNCS.ARRIVE.TRANS64.RED.A1T0 RZ, [UR14], RZ ;  /* 0x000000ffffff79a7 */ /* 0x000fe2000810040e */
[----:B----4-:R-:W-:Y:S01]  /*4f60*/  @!P4 IMAD.X R0, RZ, RZ, R37, P0 ;  /* 0x000000ffff00c224 */ /* 0x010fe200000e0625 */
[----:B------:R-:W4:Y:S02]  /*4f70*/  SYNCS.PHASECHK.TRANS64.TRYWAIT P2, [UR7+0x88], R12 ;  /* 0x0000880cff0075a7 */ /* 0x000f240008041107 */
[----:B--2-4-:R-:W-:Y:S05]  /*4f80*/  @!P2 BRA `(.L_x_95) ;  /* 0x0000004400a0a947 */ /* 0x014fea0003800000 */
.L_x_190:
        /* <DEDUP_REMOVED lines=8> */
[----:B------:R-:W-:Y:S01]  /*5010*/  @!UP1 UIADD3 UR32, UPT, UPT, UR7, 0x1200, URZ ;  /* 0x0000120007209890 */ /* 0x000fe2000fffe0ff */
[----:B------:R-:W-:Y:S01]  /*5020*/  @!P4 IADD3 R21, P0, PT, R36, 0x580, RZ ;  /* 0x000005802415c810 */ /* 0x000fe20007f1e0ff */
[----:B------:R-:W-:Y:S01]  /*5030*/  UMOV UR35, UR43 ;  /* 0x0000002b00237c82 */ /* 0x000fe20008000000 */
[----:B------:R-:W-:Y:S02]  /*5040*/  @!UP1 UIADD3 UR10, UPT, UPT, UR42, 0x50, URZ ;  /* 0x000000502a0a9890 */ /* 0x000fe4000fffe0ff */
[----:B------:R-:W-:Y:S01]  /*5050*/  IMAD.U32 R10, RZ, RZ, UR9 ;  /* 0x00000009ff0a7e24 */ /* 0x000fe2000f8e00ff */
[----:B------:R-:W-:Y:S01]  /*5060*/  UMOV UR9, UR33 ;  /* 0x0000002100097c82 */ /* 0x000fe20008000000 */
[----:B------:R-:W-:Y:S01]  /*5070*/  IMAD.U32 R11, RZ, RZ, UR8 ;  /* 0x00000008ff0b7e24 */ /* 0x000fe2000f8e00ff */
[----:B------:R-:W-:Y:S01]  /*5080*/  @!UP1 UIADD3 UR8, UPT, UPT, UR7, 0x1a00, URZ ;  /* 0x00001a0007089890 */ /* 0x000fe2000fffe0ff */
[----:B------:R-:W-:Y:S01]  /*5090*/  @!P4 IMAD.X R20, RZ, RZ, R37, P0 ;  /* 0x000000ffff14c224 */ /* 0x000fe200000e0625 */
[----:B------:R-:W-:Y:S01]  /*50a0*/  @!P4 R2UR UR18, R10 ;  /* 0x000000000a12c2ca */ /* 0x000fe200000e0000 */
[----:B------:R-:W-:Y:S01]  /*50b0*/  VOTEU.ALL UP1, P4 ;  /* 0x0000000000ff7886 */ /* 0x000fe20002020000 */
[----:B------:R-:W-:Y:S01]  /*50c0*/  @!P4 R2UR UR19, R11 ;  /* 0x000000000b13c2ca */ /* 0x000fe200000e0000 */
[----:B------:R-:W-:Y:S01]  /*50d0*/  UMOV UR11, UR43 ;  /* 0x0000002b000b7c82 */ /* 0x000fe20008000000 */
[----:B------:R-:W-:Y:S01]  /*50e0*/  UMOV UR12, UR36 ;  /* 0x00000024000c7c82 */ /* 0x000fe20008000000 */
[----:B------:R-:W-:Y:S10]  /*50f0*/  UPRMT UR14, UR37, 0x654, UR33 ;  /* 0x00000654250e7896 */ /* 0x000ff40008000021 */
[----:B------:R2:W-:Y:S01]  /*5100*/  @!UP2 UTMALDG.3D [UR32], [UR18], desc[UR16] ;  /* 0x000010201200a5b4 */ /* 0x0005e20008011000 */
[----:B------:R2:W-:Y:S01]  /*5110*/  @!UP1 UTMALDG.3D [UR8], [UR18], desc[UR16] ;  /* 0x00001008120095b4 */ /* 0x0005e20008011000 */
[----:B------:R2:W-:Y:S01]  /*5120*/  @!P4 SYNCS.ARRIVE.TRANS64.RED.A0TR RZ, [UR7+0x68], R0 ;  /* 0x00006800ffffc9a7 */ /* 0x0005e20008300407 */
[----:B------:R-:W-:Y:S01]  /*5130*/  SYNCS.ARRIVE.TRANS64.RED.A1T0 RZ, [UR14], RZ ;  /* 0x000000ffffff79a7 */ /* 0x000fe2000810040e */
[----:B------:R-:W4:Y:S02]  /*5140*/  SYNCS.PHASECHK.TRANS64.TRYWAIT P2, [UR7+0x90], R12 ;  /* 0x0000900cff0075a7 */ /* 0x000f240008041107 */
[----:B--2-4-:R-:W-:Y:S05]  /*5150*/  @!P2 BRA `(.L_x_96) ;  /* 0x000000440044a947 */ /* 0x014fea0003800000 */
.L_x_192:
[----:B------:R-:W2:Y:S01]  /*5160*/  LDC.64 R14, c[0x0][0xb10] ;  /* 0x0002c400ff0e7b82 */ /* 0x000ea20000000a00 */
[----:B------:R-:W-:Y:S01]  /*5170*/  @!P4 R2UR UR9, R21 ;  /* 0x000000001509c2ca */ /* 0x000fe200000e0000 */
[----:B------:R-:W-:Y:S01]  /*5180*/  VOTEU.ALL UP1, P4 ;  /* 0x0000000000ff7886 */ /* 0x000fe20002020000 */
[----:B------:R-:W-:Y:S01]  /*5190*/  @!P4 R2UR UR8, R20 ;  /* 0x000000001408c2ca */ /* 0x000fe200000e0000 */
[----:B------:R-:W-:Y:S01]  /*51a0*/  VOTEU.ALL UP2, P4 ;  /* 0x0000000000ff7886 */ /* 0x000fe20002040000 */
[----:B------:R-:W-:Y:S03]  /*51b0*/  UMOV UR16, 0x0 ;  /* 0x0000000000107882 */ /* 0x000fe60000000000 */
[----:B------:R-:W4:Y:S01]  /*51c0*/  LDC.64 R10, c[0x0][0xb18] ;  /* 0x0002c600ff0a7b82 */ /* 0x000f220000000a00 */
[----:B------:R-:W-:Y:S01]  /*51d0*/  @!UP1 UIADD3 UR26, UPT, UPT, UR42, 0x20, URZ ;  /* 0x000000202a1a9890 */ /* 0x000fe2000fffe0ff */
[----:B------:R-:W-:Y:S01]  /*51e0*/  @P3 SHF.R.U32.HI R24, RZ, 0x10, R29 ;  /* 0x00000010ff183819 */ /* 0x000fe2000001161d */
[----:B------:R-:W-:Y:S01]  /*51f0*/  @!UP1 UIADD3 UR24, UPT, UPT, UR7, 0x2200, URZ ;  /* 0x0000220007189890 */ /* 0x000fe2000fffe0ff */
[----:B------:R-:W-:Y:S01]  /*5200*/  VIADD R27, R27, 0x1 ;  /* 0x000000011b1b7836 */ /* 0x000fe20000000000 */
[----:B------:R-:W-:Y:S03]  /*5210*/  UMOV UR17, 0x10000000 ;  /* 0x1000000000117882 */ /* 0x000fe60000000000 */
[----:B------:R-:W5:Y:S01]  /*5220*/  @!P1 LDC R0, c[0x0][0xb20] ;  /* 0x0002c800ff009b82 */ /* 0x000f620000000800 */
[----:B------:R-:W-:Y:S01]  /*5230*/  UMOV UR27, UR43 ;  /* 0x0000002b001b7c82 */ /* 0x000fe20008000000 */
[----:B------:R-:W-:Y:S01]  /*5240*/  IMAD.U32 R20, RZ, RZ, UR9 ;  /* 0x00000009ff147e24 */ /* 0x000fe2000f8e00ff */
[----:B------:R-:W-:Y:S05]  /*5250*/  UMOV UR28, UR36 ;  /* 0x00000024001c7c82 */ /* 0x000fea0008000000 */
[----:B-1----:R-:W1:Y:S01]  /*5260*/  @!P1 LDC R3, c[0x0][0xb0c] ;  /* 0x0002c300ff039b82 */ /* 0x002e620000000800 */
[----:B------:R-:W-:Y:S01]  /*5270*/  IMAD.U32 R21, RZ, RZ, UR8 ;  /* 0x00000008ff157e24 */ /* 0x000fe2000f8e00ff */
[----:B------:R-:W-:Y:S01]  /*5280*/  @!UP1 UIADD3 UR10, UPT, UPT, UR42, 0x60, URZ ;  /* 0x000000602a0a9890 */ /* 0x000fe2000fffe0ff */
[----:B------:R-:W-:Y:S01]  /*5290*/  @!P4 R2UR UR18, R20 ;  /* 0x000000001412c2ca */ /* 0x000fe200000e0000 */
[----:B------:R-:W-:Y:S01]  /*52a0*/  @!UP1 UIADD3 UR8, UPT, UPT, UR7, 0x2a00, URZ ;  /* 0x00002a0007089890 */ /* 0x000fe2000fffe0ff */
[----:B------:R-:W-:Y:S01]  /*52b0*/  @!P4 IMAD.MOV.U32 R20, RZ, RZ, 0x1000 ;  /* 0x00001000ff14c424 */ /* 0x000fe200078e00ff */
[----:B------:R-:W-:Y:S01]  /*52c0*/  @!P4 R2UR UR19, R21 ;  /* 0x000000001513c2ca */ /* 0x000fe200000e0000 */
[----:B------:R-:W-:Y:S01]  /*52d0*/  VOTEU.ALL UP1, P4 ;  /* 0x0000000000ff7886 */ /* 0x000fe20002020000 */
[----:B------:R-:W-:Y:S01]  /*52e0*/  UMOV UR9, UR25 ;  /* 0x0000001900097c82 */ /* 0x000fe20008000000 */
[----:B------:R-:W-:Y:S01]  /*52f0*/  UMOV UR11, UR43 ;  /* 0x0000002b000b7c82 */ /* 0x000fe20008000000 */
[----:B------:R-:W-:Y:S01]  /*5300*/  UMOV UR12, UR36 ;  /* 0x00000024000c7c82 */ /* 0x000fe20008000000 */
[----:B------:R-:W-:Y:S08]  /*5310*/  UPRMT UR14, UR37, 0x654, UR25 ;  /* 0x00000654250e7896 */ /* 0x000ff00008000019 */
[----:B------:R1:W-:Y:S02]  /*5320*/  @!UP2 UTMALDG.3D [UR24], [UR18], desc[UR16] ;  /* 0x000010181200a5b4 */ /* 0x0003e40008011000 */
[----:B-1----:R-:W-:Y:S01]  /*5330*/  @!P1 ISETP.NE.AND P2, PT, R3, 0x1, PT ;  /* 0x000000010300980c */ /* 0x002fe20003f45270 */
[C---:B--2---:R-:W-:Y:S01]  /*5340*/  @!P1 IMAD.HI.U32 R14, R13.reuse, R14, RZ ;  /* 0x0000000e0d0e9227 */ /* 0x044fe200078e00ff */
[----:B----4-:R-:W-:Y:S01]  /*5350*/  @!P1 ISETP.NE.AND P0, PT, R10, 0x1, PT ;  /* 0x000000010a00980c */ /* 0x010fe20003f05270 */
[----:B------:R1:W-:Y:S01]  /*5360*/  @!UP1 UTMALDG.3D [UR8], [UR18], desc[UR16] ;  /* 0x00001008120095b4 */ /* 0x0003e20008011000 */
[----:B------:R1:W-:Y:S01]  /*5370*/  @!P4 SYNCS.ARRIVE.TRANS64.RED.A0TR RZ, [UR7+0x70], R20 ;  /* 0x00007014ffffc9a7 */ /* 0x0003e20008300407 */
[C---:B------:R-:W-:Y:S01]  /*5380*/  @!P1 IMAD.HI.U32 R11, R8.reuse, R11, RZ ;  /* 0x0000000b080b9227 */ /* 0x040fe200078e00ff */
[----:B------:R-:W-:Y:S04]  /*5390*/  @!P1 SHF.R.U32.HI R14, RZ, R15, R14 ;  /* 0x0000000fff0e9219 */ /* 0x000fe8000001160e */
[----:B-----5:R-:W-:Y:S02]  /*53a0*/  @!P1 SHF.R.U32.HI R9, RZ, R0, R11 ;  /* 0x00000000ff099219 */ /* 0x020fe4000001160b */
[----:B------:R-:W-:Y:S02]  /*53b0*/  @!P1 SEL R14, R13, R14, !P2 ;  /* 0x0000000e0d0e9207 */ /* 0x000fe40005000000 */
[----:B------:R-:W-:Y:S05]  /*53c0*/  @!P1 SEL R9, R8, R9, !P0 ;  /* 0x0000000908099207 */ /* 0x000fea0004000000 */
[----:B------:R-:W-:Y:S01]  /*53d0*/  @!P1 IMAD.IADD R0, R9, 0x1, -R14 ;  /* 0x0000000109009824 */ /* 0x000fe200078e0a0e */
[----:B------:R-:W-:Y:S01]  /*53e0*/  SYNCS.ARRIVE.TRANS64.RED.A1T0 RZ, [UR14], RZ ;  /* 0x000000ffffff79a7 */ /* 0x000fe2000810040e */
[----:B------:R-:W-:Y:S02]  /*53f0*/  @!P1 IMAD.IADD R9, R14, 0x1, -R9 ;  /* 0x000000010e099824 */ /* 0x000fe400078e0a09 */
[----:B------:R-:W-:Y:S02]  /*5400*/  @!P1 IMAD R13, R0, R3, R13 ;  /* 0x00000003000d9224 */ /* 0x000fe400078e020d */
[----:B------:R-:W-:Y:S01]  /*5410*/  @!P1 IMAD R8, R9, R10, R8 ;  /* 0x0000000a09089224 */ /* 0x000fe200078e0208 */
[----:B------:R-:W2:Y:S02]  /*5420*/  SYNCS.PHASECHK.TRANS64.TRYWAIT P5, [UR7+0x98], R12 ;  /* 0x0000980cff0075a7 */ /* 0x000ea400080a1107 */
[----:B-12---:R-:W-:Y:S05]  /*5430*/  @!P5 BRA `(.L_x_97) ;  /* 0x0000004000a4d947 */ /* 0x006fea0003800000 */
.L_x_194:
[----:B-1----:R-:W-:Y:S01]  /*5440*/  @!P4 IADD3 R3, P0, PT, R36, 0x580, RZ ;  /* 0x000005802403c810 */ /* 0x002fe20007f1e0ff */
[----:B------:R-:W-:Y:S01]  /*5450*/  VOTEU.ALL UP1, P4 ;  /* 0x0000000000ff7886 */ /* 0x000fe20002020000 */
[----:B------:R-:W-:Y:S01]  /*5460*/  VOTEU.ALL UP2, P4 ;  /* 0x0000000000ff7886 */ /* 0x000fe20002040000 */
[----:B------:R-:W-:Y:S01]  /*5470*/  UMOV UR14, 0x0 ;  /* 0x00000000000e7882 */ /* 0x000fe20000000000 */
[----:B------:R-:W-:Y:S01]  /*5480*/  @!P4 R2UR UR9, R3 ;  /* 0x000000000309c2ca */ /* 0x000fe200000e0000 */
[----:B------:R-:W-:Y:S01]  /*5490*/  @!P4 IMAD.X R0, RZ, RZ, R37, P0 ;  /* 0x000000ffff00c224 */ /* 0x000fe200000e0625 */
[----:B------:R-:W-:Y:S01]  /*54a0*/  @!UP1 UIADD3 UR17, UPT, UPT, UR7, 0x78, URZ ;  /* 0x0000007807119890 */ /* 0x000fe2000fffe0ff */
[----:B------:R-:W-:Y:S01]  /*54b0*/  ISETP.NE.AND P0, PT, R27, 0x2, PT ;  /* 0x000000021b00780c */ /* 0x000fe20003f05270 */
[----:B------:R-:W-:Y:S01]  /*54c0*/  @!UP1 UIADD3 UR18, UPT, UPT, UR42, 0x30, URZ ;  /* 0x000000302a129890 */ /* 0x000fe2000fffe0ff */
[----:B------:R-:W-:Y:S01]  /*54d0*/  LOP3.LUT R32, R32, 0x1, RZ, 0x3c, !PT ;  /* 0x0000000120207812 */ /* 0x000fe200078e3cff */
[----:B------:R-:W-:Y:S01]  /*54e0*/  @!UP1 UIADD3 UR16, UPT, UPT, UR7, 0x3200, URZ ;  /* 0x0000320007109890 */ /* 0x000fe2000fffe0ff */
[----:B------:R-:W-:Y:S01]  /*54f0*/  @!P4 R2UR UR8, R0 ;  /* 0x000000000008c2ca */ /* 0x000fe200000e0000 */
[----:B------:R-:W-:Y:S01]  /*5500*/  UMOV UR15, 0x10000000 ;  /* 0x10000000000f7882 */ /* 0x000fe20000000000 */
[----:B------:R-:W-:Y:S01]  /*5510*/  UMOV UR19, UR43 ;  /* 0x0000002b00137c82 */ /* 0x000fe20008000000 */
[----:B------:R-:W-:Y:S01]  /*5520*/  UMOV UR20, UR36 ;  /* 0x0000002400147c82 */ /* 0x000fe20008000000 */
[----:B------:R-:W-:Y:S01]  /*5530*/  @!UP1 UIADD3 UR10, UPT, UPT, UR42, 0x70, URZ ;  /* 0x000000702a0a9890 */ /* 0x000fe2000fffe0ff */
[----:B------:R-:W-:Y:S01]  /*5540*/  SEL R0, RZ, 0x1, P0 ;  /* 0x00000001ff007807 */ /* 0x000fe20000000000 */
[----:B------:R-:W-:Y:S01]  /*5550*/  IMAD.U32 R10, RZ, RZ, UR9 ;  /* 0x00000009ff0a7e24 */ /* 0x000fe2000f8e00ff */
[----:B------:R-:W-:Y:S01]  /*5560*/  UMOV UR11, UR43 ;  /* 0x0000002b000b7c82 */ /* 0x000fe20008000000 */
[----:B------:R-:W-:Y:S01]  /*5570*/  UMOV UR12, UR36 ;  /* 0x00000024000c7c82 */ /* 0x000fe20008000000 */
[----:B------:R-:W-:Y:S01]  /*5580*/  UMOV UR9, UR17 ;  /* 0x0000001100097c82 */ /* 0x000fe20008000000 */
[----:B------:R-:W-:Y:S01]  /*5590*/  @P3 R2UR UR36, R24 ;  /* 0x00000000182432ca */ /* 0x000fe200000e0000 */
[----:B------:R-:W-:Y:S01]  /*55a0*/  IMAD.IADD R20, R8, 0x1, R58 ;  /* 0x0000000108147824 */ /* 0x000fe200078e023a */
[----:B------:R-:W-:Y:S01]  /*55b0*/  @!P4 R2UR UR22, R10 ;  /* 0x000000000a16c2ca */ /* 0x000fe200000e0000 */
[----:B------:R-:W-:Y:S01]  /*55c0*/  IMAD.U32 R11, RZ, RZ, UR8 ;  /* 0x00000008ff0b7e24 */ /* 0x000fe2000f8e00ff */
[----:B------:R-:W-:Y:S01]  /*55d0*/  @!UP1 UIADD3 UR8, UPT, UPT, UR7, 0x3a00, URZ ;  /* 0x00003a0007089890 */ /* 0x000fe2000fffe0ff */
[----:B------:R-:W-:Y:S01]  /*55e0*/  LOP3.LUT R25, R25, R0, RZ, 0x3c, !PT ;  /* 0x0000000019197212 */ /* 0x000fe200078e3cff */
[----:B------:R-:W-:Y:S01]  /*55f0*/  VOTEU.ALL UP1, P4 ;  /* 0x0000000000ff7886 */ /* 0x000fe20002020000 */
[----:B------:R-:W-:Y:S01]  /*5600*/  IMAD.IADD R21, R13, 0x1, R60 ;  /* 0x000000010d157824 */ /* 0x000fe200078e023c */
[----:B------:R-:W-:Y:S02]  /*5610*/  @!P4 R2UR UR23, R11 ;  /* 0x000000000b17c2ca */ /* 0x000fe400000e0000 */
[----:B------:R-:W-:Y:S11]  /*5620*/  SEL R27, R27, RZ, P0 ;  /* 0x000000ff1b1b7207 */ /* 0x000ff60000000000 */
[----:B------:R2:W-:Y:S01]  /*5630*/  @!UP2 UTMALDG.3D [UR16], [UR22], desc[UR14] ;  /* 0x00000e101600a5b4 */ /* 0x0005e20008011000 */
[----:B------:R2:W-:Y:S01]  /*5640*/  @!UP1 UTMALDG.3D [UR8], [UR22], desc[UR14] ;  /* 0x00000e08160095b4 */ /* 0x0005e20008011000 */
[----:B------:R2:W-:Y:S01]  /*5650*/  @!P4 SYNCS.ARRIVE.TRANS64.RED.A0TR RZ, [UR7+0x78], R23 ;  /* 0x00007817ffffc9a7 */ /* 0x0005e20008300407 */
[----:B------:R-:W-:Y:S01]  /*5660*/  UPLOP3.LUT UP1, UPT, UPT, UPT, UPT, 0x80, 0x8 ;  /* 0x000000000008789c */ /* 0x000fe20003f2f070 */
[----:B------:R-:W-:Y:S01]  /*5670*/  SYNCS.ARRIVE.TRANS64.RED.A1T0 RZ, [UR13], RZ ;  /* 0x000000ffffff79a7 */ /* 0x000fe2000810040d */
[----:B------:R-:W-:Y:S09]  /*5680*/  @P3 BRA `(.L_x_98) ;  /* 0xfffffff000303947 */ /* 0x000ff2000383ffff */
[----:B------:R-:W-:-:S04]  /*5690*/  SHF.L.U32 R3, R32, 0x1f, RZ ;  /* 0x0000001f20037819 */ /* 0x000fc800000006ff */
[----:B------:R-:W1:Y:S02]  /*56a0*/  SYNCS.PHASECHK.TRANS64.TRYWAIT P0, [UR7+0x80], R3 ;  /* 0x00008003ff0075a7 */ /* 0x000e640008001107 */
[----:B-1----:R-:W-:Y:S05]  /*56b0*/  @!P0 BRA `(.L_x_99) ;  /* 0x00000040001c8947 */ /* 0x002fea0003800000 */
.L_x_196:
[----:B------:R-:W4:Y:S02]  /*56c0*/  SYNCS.PHASECHK.TRANS64.TRYWAIT P0, [UR7+0x88], R3 ;  /* 0x00008803ff0075a7 */ /* 0x000f240008001107 */
[----:B----4-:R-:W-:Y:S05]  /*56d0*/  @!P0 BRA `(.L_x_100) ;  /* 0x00000040002c8947 */ /* 0x010fea0003800000 */
.L_x_198:
[----:B------:R-:W4:Y:S02]  /*56e0*/  SYNCS.PHASECHK.TRANS64.TRYWAIT P0, [UR7+0x90], R3 ;  /* 0x00009003ff0075a7 */ /* 0x000f240008001107 */
[----:B----4-:R-:W-:Y:S05]  /*56f0*/  @!P0 BRA `(.L_x_101) ;  /* 0x00000040003c8947 */ /* 0x010fea0003800000 */
.L_x_200:
[----:B-1----:R-:W-:-:S07]  /*5700*/  MOV R0, UR7 ;  /* 0x0000000700007c02 */ /* 0x002fce0008000f00 */
.L_x_102:
[----:B-1----:R-:W-:-:S04]  /*5710*/  SHF.L.U32 R3, R32, 0x1f, RZ ;  /* 0x0000001f20037819 */ /* 0x002fc800000006ff */
[----:B------:R1:W4:Y:S03]  /*5720*/  SYNCS.PHASECHK.TRANS64.TRYWAIT P0, [R0+URZ+0x98], R3 ;  /* 0x00009803000075a7 */ /* 0x00032600080011ff */
[----:B----4-:R-:W-:Y:S05]  /*5730*/  @!P0 NANOSLEEP.SYNCS 0x989680 ;  /* 0x009896800000895d */ /* 0x010fea0003900000 */
[----:B------:R-:W4:Y:S02]  /*5740*/  @!P0 SYNCS.PHASECHK.TRANS64 P0, [R0+URZ+0x98], R3 ;  /* 0x00009803000085a7 */ /* 0x000f2400080010ff */
[----:B--2-4-:R-:W-:Y:S05]  /*5750*/  @P0 EXIT ;  /* 0x000000000000094d */ /* 0x014fea0003800000 */
[----:B------:R-:W-:Y:S05]  /*5760*/  BRA `(.L_x_102) ;  /* 0xfffffffc00e87947 */ /* 0x000fea000383ffff */
.L_x_87:
[----:B------:R-:W-:-:S06]  /*5770*/  UISETP.GE.AND UP1, UPT, UR10, 0x4, UPT ;  /* 0x000000040a00788c */ /* 0x000fcc000bf26270 */
[----:B------:R-:W-:-:S13]  /*5780*/  PLOP3.LUT P0, PT, PT, PT, UP1, 0x80, 0x8 ;  /* 0x000000000008781c */ /* 0x000fda0003f0f018 */
[----:B------:R-:W-:Y:S05]  /*5790*/  @!P0 EXIT ;  /* 0x000000000000894d */ /* 0x000fea0003800000 */
[----:B------:R-:W-:Y:S01]  /*57a0*/  BAR.SYNC.DEFER_BLOCKING 0x6, 0xa0 ;  /* 0x0182800000007b1d */ /* 0x000fe20000010000 */
[----:B------:R-:W-:Y:S02]  /*57b0*/  IMAD.SHL.U32 R4, R66, 0x200000, RZ ;  /* 0x0020000042047824 */ /* 0x000fe400078e00ff */
[----:B------:R-:W-:Y:S02]  /*57c0*/  HFMA2 R71, -RZ, RZ, 0, 5.9604644775390625e-08 ;  /* 0x00000001ff477431 */ /* 0x000fe400000001ff */
[C---:B------:R-:W-:Y:S01]  /*57d0*/  IMAD.SHL.U32 R65, R72.reuse, 0x10, RZ ;  /* 0x0000001048417824 */ /* 0x040fe200078e00ff */
[----:B------:R-:W-:Y:S01]  /*57e0*/  MOV R69, RZ ;  /* 0x000000ff00457202 */ /* 0x000fe20000000f00 */
[----:B------:R-:W-:Y:S01]  /*57f0*/  IMAD.U32 R33, R72, 0x10000, RZ ;  /* 0x0001000048217824 */ /* 0x000fe200078e00ff */
[----:B------:R-:W-:Y:S01]  /*5800*/  UMOV UR48, 0x400 ;  /* 0x0000040000307882 */ /* 0x000fe20000000000 */
[----:B------:R-:W1:Y:S01]  /*5810*/  LDC R63, c[0x0][0x370] ;  /* 0x0000dc00ff3f7b82 */ /* 0x000e620000000800 */
[----:B------:R-:W-:Y:S01]  /*5820*/  ULEA UR48, UR37, UR48, 0x18 ;  /* 0x0000003025307291 */ /* 0x000fe2000f8ec0ff */
[----:B------:R-:W-:Y:S01]  /*5830*/  LOP3.LUT R4, R4, 0x200000, RZ, 0xc0, !PT ;  /* 0x0020000004047812 */ /* 0x000fe200078ec0ff */
[----:B------:R-:W-:Y:S01]  /*5840*/  IMAD.SHL.U32 R64, R72, 0x2, RZ ;  /* 0x0000000248407824 */ /* 0x000fe200078e00ff */
[C---:B------:R-:W-:Y:S01]  /*5850*/  LOP3.LUT R5, R65.reuse, 0x40, RZ, 0xc0, !PT ;  /* 0x0000004041057812 */ /* 0x040fe200078ec0ff */
[----:B------:R-:W-:Y:S01]  /*5860*/  IMAD.SHL.U32 R3, R66, 0x200, RZ ;  /* 0x0000020042037824 */ /* 0x000fe200078e00ff */
[----:B------:R-:W-:Y:S01]  /*5870*/  LOP3.LUT R2, R65, 0x5b0, RZ, 0xc0, !PT ;  /* 0x000005b041027812 */ /* 0x000fe200078ec0ff */
[----:B------:R-:W-:Y:S01]  /*5880*/  UIADD3 UR4, UPT, UPT, UR48, 0x200, URZ ;  /* 0x0000020030047890 */ /* 0x000fe2000fffe0ff */
[----:B------:R-:W2:Y:S01]  /*5890*/  LDC R28, c[0x0][0xb0c] ;  /* 0x0002c300ff1c7b82 */ /* 0x000ea20000000800 */
[----:B------:R-:W-:Y:S01]  /*58a0*/  LOP3.LUT R33, R4, 0x400000, R33, 0xf8, !PT ;  /* 0x0040000004217812 */ /* 0x000fe200078ef821 */
[----:B------:R-:W-:Y:S01]  /*58b0*/  IMAD.MOV.U32 R30, RZ, RZ, RZ ;  /* 0x000000ffff1e7224 */ /* 0x000fe200078e00ff */
[----:B------:R-:W-:Y:S01]  /*58c0*/  LOP3.LUT R64, R5, 0x8, R64, 0xf8, !PT ;  /* 0x0000000805407812 */ /* 0x000fe200078ef840 */
[----:B------:R-:W-:Y:S01]  /*58d0*/  IMAD.MOV.U32 R70, RZ, RZ, RZ ;  /* 0x000000ffff467224 */ /* 0x000fe200078e00ff */
[----:B------:R-:W-:Y:S01]  /*58e0*/  LOP3.LUT R3, R2, 0x200, R3, 0xf8, !PT ;  /* 0x0000020002037812 */ /* 0x000fe200078ef803 */
[----:B------:R-:W-:Y:S01]  /*58f0*/  IMAD.MOV.U32 R76, RZ, RZ, RZ ;  /* 0x000000ffff4c7224 */ /* 0x000fe200078e00ff */
[----:B------:R-:W-:Y:S01]  /*5900*/  LOP3.LUT P0, RZ, R65, 0x40, RZ, 0xc0, !PT ;  /* 0x0000004041ff7812 */ /* 0x000fe2000780c0ff */
[----:B------:R-:W3:Y:S01]  /*5910*/  LDC R61, c[0x0][0xb20] ;  /* 0x0002c800ff3d7b82 */ /* 0x000ee20000000800 */
[----:B------:R-:W4:Y:S01]  /*5920*/  LDS R0, [UR48+0x160] ;  /* 0x00016030ff007984 */ /* 0x000f220008000800 */
[----:B------:R-:W-:Y:S01]  /*5930*/  LOP3.LUT R64, R3, R64, RZ, 0xfc, !PT ;  /* 0x0000004003407212 */ /* 0x000fe200078efcff */
[----:B------:R-:W-:Y:S01]  /*5940*/  IMAD.U32 R67, RZ, RZ, UR4 ;  /* 0x00000004ff437e24 */ /* 0x000fe2000f8e00ff */
[----:B------:R-:W-:Y:S01]  /*5950*/  LOP3.LUT R72, R72, 0x60, RZ, 0xc0, !PT ;  /* 0x0000006048487812 */ /* 0x000fe200078ec0ff */
[----:B------:R-:W1:Y:S03]  /*5960*/  LDCU.64 UR52, c[0x0][0x348] ;  /* 0x00006900ff3477ac */ /* 0x000e660008000a00 */
[----:B------:R-:W1:Y:S01]  /*5970*/  LDC R27, c[0x0][0xb30] ;  /* 0x0002cc00ff1b7b82 */ /* 0x000e620000000800 */
[----:B------:R-:W1:Y:S01]  /*5980*/  LDCU.64 UR38, c[0x0][0x888] ;  /* 0x00011100ff2677ac */ /* 0x000e620008000a00 */
[----:B------:R-:W1:Y:S06]  /*5990*/  LDCU.64 UR44, c[0x0][0x890] ;  /* 0x00011200ff2c77ac */ /* 0x000e6c0008000a00 */
[----:B------:R-:W1:Y:S01]  /*59a0*/  LDC.64 R56, c[0x0][0xb10] ;  /* 0x0002c400ff387b82 */ /* 0x000e620000000a00 */
[----:B------:R-:W-:Y:S01]  /*59b0*/  UMOV UR49, URZ ;  /* 0x000000ff00317c82 */ /* 0x000fe20008000000 */
[----:B------:R-:W-:-:S06]  /*59c0*/  UMOV UR51, URZ ;  /* 0x000000ff00337c82 */ /* 0x000fcc0008000000 */
[----:B------:R-:W1:Y:S08]  /*59d0*/  LDC.64 R24, c[0x0][0xb18] ;  /* 0x0002c600ff187b82 */ /* 0x000e700000000a00 */
[----:B------:R-:W1:Y:S08]  /*59e0*/  LDC.64 R22, c[0x0][0xb28] ;  /* 0x0002ca00ff167b82 */ /* 0x000e700000000a00 */
[----:B------:R-:W1:Y:S01]  /*59f0*/  LDC.64 R54, c[0x0][0x8b0] ;  /* 0x00022c00ff367b82 */ /* 0x000e620000000a00 */
[----:B----4-:R-:W-:Y:S01]  /*5a00*/  IMAD.IADD R33, R0, 0x1, R33 ;  /* 0x0000000100217824 */ /* 0x010fe200078e0221 */
[----:B------:R-:W-:-:S06]  /*5a10*/  P2R R0, PR, RZ, 0x1 ;  /* 0x00000001ff007803 */ /* 0x000fcc0000000000 */
[----:B------:R-:W4:Y:S08]  /*5a20*/  LDC.64 R52, c[0x0][0x8a8] ;  /* 0x00022a00ff347b82 */ /* 0x000f300000000a00 */
[----:B--23--:R-:W1:Y:S02]  /*5a30*/  LDC R62, c[0x0][0x374] ;  /* 0x0000dd00ff3e7b82 */ /* 0x00ce640000000800 */
.L_x_146:
[C---:B------:R-:W-:Y:S02]  /*5a40*/  LEA R0, R76.reuse, UR48, 0x3 ;  /* 0x000000304c007c11 */ /* 0x040fe4000f8e18ff */
[----:B------:R-:W-:Y:S02]  /*5a50*/  SHF.L.U32 R3, R69, 0x1f, RZ ;  /* 0x0000001f45037819 */ /* 0x000fe400000006ff */
[----:B------:R-:W-:Y:S02]  /*5a60*/  LEA R16, R76, UR48, 0x4 ;  /* 0x000000304c107c11 */ /* 0x000fe4000f8e20ff */
[----:B--2---:R-:W2:Y:S02]  /*5a70*/  SYNCS.PHASECHK.TRANS64.TRYWAIT P0, [R0+URZ+0xb0], R3 ;  /* 0x0000b003000075a7 */ /* 0x004ea400080011ff */
[----:B--2---:R-:W-:Y:S05]  /*5a80*/  @!P0 BRA `(.L_x_103) ;  /* 0x0000003c00708947 */ /* 0x004fea0003800000 */
.L_x_201:
[----:B------:R-:W3:Y:S01]  /*5a90*/  LDC.64 R12, c[0x0][0xb10] ;  /* 0x0002c400ff0c7b82 */ /* 0x000ee20000000a00 */
[----:B------:R-:W4:Y:S01]  /*5aa0*/  LDS.128 R16, [R16+0x140] ;  /* 0x0001400010107984 */ /* 0x000f220000000c00 */
[----:B-1----:R-:W-:Y:S01]  /*5ab0*/  ISETP.NE.AND P1, PT, R27, 0x1, PT ;  /* 0x000000011b00780c */ /* 0x002fe20003f25270 */
[----:B--2---:R-:W-:Y:S01]  /*5ac0*/  VIADD R0, R0, 0xc0 ;  /* 0x000000c000007836 */ /* 0x004fe20000000000 */
[----:B------:R-:W-:Y:S04]  /*5ad0*/  ISETP.GE.AND P0, PT, R26, 0x1, PT ;  /* 0x000000011a00780c */ /* 0x000fe80003f06270 */
[----:B------:R-:W1:Y:S01]  /*5ae0*/  LDC.64 R10, c[0x0][0xb18] ;  /* 0x0002c600ff0a7b82 */ /* 0x000e620000000a00 */
[----:B------:R-:W-:Y:S01]  /*5af0*/  PRMT R0, RZ, 0x654, R0 ;  /* 0x00000654ff007816 */ /* 0x000fe20000000000 */
[----:B------:R-:W-:Y:S01]  /*5b00*/  @!PT LDS RZ, [RZ] ;  /* 0x00000000fffff984 */ /* 0x000fe20000000800 */
[----:B------:R-:W-:Y:S01]  /*5b10*/  @!PT LDS RZ, [RZ] ;  /* 0x00000000fffff984 */ /* 0x000fe20000000800 */
[----:B------:R-:W-:Y:S01]  /*5b20*/  @!PT LDS RZ, [RZ] ;  /* 0x00000000fffff984 */ /* 0x000fe20000000800 */
[----:B------:R-:W-:Y:S01]  /*5b30*/  @!PT LDS RZ, [RZ] ;  /* 0x00000000fffff984 */ /* 0x000fe20000000800 */
[----:B------:R2:W-:Y:S06]  /*5b40*/  MEMBAR.ALL.CTA ;  /* 0x0000000000007992 */ /* 0x0005ec0000008000 */
[----:B--2---:R-:W2:Y:S01]  /*5b50*/  FENCE.VIEW.ASYNC.S ;  /* 0x00000000000073c6 */ /* 0x004ea20000000000 */
[----:B------:R-:W1:Y:S08]  /*5b60*/  @!P1 LDC R14, c[0x0][0xb20] ;  /* 0x0002c800ff0e9b82 */ /* 0x000e700000000800 */
[----:B------:R-:W1:Y:S01]  /*5b70*/  @!P1 LDC R9, c[0x0][0xb0c] ;  /* 0x0002c300ff099b82 */ /* 0x000e620000000800 */
[----:B--2---:R2:W-:Y:S01]  /*5b80*/  SYNCS.ARRIVE.TRANS64.RED.A1T0 RZ, [R0+URZ], RZ ;  /* 0x000000ff00ff79a7 */ /* 0x0045e200081004ff */
[----:B----4-:R-:W-:Y:S04]  /*5b90*/  LOP3.LUT P4, RZ, R18, 0x1, RZ, 0xc0, !PT ;  /* 0x0000000112ff7812 */ /* 0x010fe8000788c0ff */
[----:B------:R-:W-:Y:S09]  /*5ba0*/  P2R R73, PR, RZ, 0x10 ;  /* 0x00000010ff497803 */ /* 0x000ff20000000000 */
[----:B------:R-:W-:Y:S02]  /*5bb0*/  @P4 MOV R31, R16 ;  /* 0x00000010001f4202 */ /* 0x000fe40000000f00 */
[----:B------:R-:W-:Y:S01]  /*5bc0*/  @P4 LOP3.LUT R29, R17, 0xffff, RZ, 0xc0, !PT ;  /* 0x0000ffff111d4812 */ /* 0x000fe200078ec0ff */
[----:B--23--:R-:W-:Y:S06]  /*5bd0*/  @!P0 BRA `(.L_x_104) ;  /* 0x0000000000a48947 */ /* 0x00cfec0003800000 */
[----:B------:R-:W-:Y:S01]  /*5be0*/  IMAD.HI.U32 R36, R62, R25, RZ ;  /* 0x000000193e247227 */ /* 0x000fe200078e00ff */
[----:B------:R-:W-:Y:S02]  /*5bf0*/  ISETP.NE.AND P0, PT, R24, 0x1, PT ;  /* 0x000000011800780c */ /* 0x000fe40003f05270 */
[----:B------:R-:W-:Y:S01]  /*5c00*/  ISETP.NE.AND P2, PT, R26, 0x1, PT ;  /* 0x000000011a00780c */ /* 0x000fe20003f45270 */
[-C--:B------:R-:W-:Y:S01]  /*5c10*/  IMAD.HI.U32 R34, R63, R56.reuse, RZ ;  /* 0x000000383f227227 */ /* 0x080fe200078e00ff */
[----:B------:R-:W-:Y:S02]  /*5c20*/  SHF.R.U32.HI R37, RZ, R61, R36 ;  /* 0x0000003dff257219 */ /* 0x000fe40000011624 */
[----:B------:R-:W-:Y:S01]  /*5c30*/  ISETP.NE.AND P3, PT, R28, 0x1, PT ;  /* 0x000000011c00780c */ /* 0x000fe20003f65270 */
[----:B------:R-:W-:Y:S01]  /*5c40*/  IMAD.HI.U32 R40, R29, R25, RZ ;  /* 0x000000191d287227 */ /* 0x000fe200078e00ff */
[----:B------:R-:W-:Y:S02]  /*5c50*/  SHF.R.U32.HI R34, RZ, R57, R34 ;  /* 0x00000039ff227219 */ /* 0x000fe40000011622 */
[----:B------:R-:W-:Y:S01]  /*5c60*/  SEL R3, R62, R37, !P0 ;  /* 0x000000253e037207 */ /* 0x000fe20004000000 */
[----:B------:R-:W-:Y:S01]  /*5c70*/  IMAD.HI.U32 R38, R31, R56, RZ ;  /* 0x000000381f267227 */ /* 0x000fe200078e00ff */
[----:B------:R-:W-:Y:S03]  /*5c80*/  SEL R7, R63, R34, !P3 ;  /* 0x000000223f077207 */ /* 0x000fe60005800000 */
[-C--:B------:R-:W-:Y:S01]  /*5c90*/  IMAD.HI.U32 R34, R3, R22.reuse, RZ ;  /* 0x0000001603227227 */ /* 0x080fe200078e00ff */
[----:B------:R-:W-:Y:S03]  /*5ca0*/  SHF.R.U32.HI R38, RZ, R57, R38 ;  /* 0x00000039ff267219 */ /* 0x000fe60000011626 */
[----:B------:R-:W-:Y:S01]  /*5cb0*/  IMAD.HI.U32 R36, R7, R22, RZ ;  /* 0x0000001607247227 */ /* 0x000fe200078e00ff */
[----:B------:R-:W-:Y:S02]  /*5cc0*/  @P2 SHF.R.U32.HI R3, RZ, R23, R34 ;  /* 0x00000017ff032219 */ /* 0x000fe40000011622 */
[----:B------:R-:W-:Y:S02]  /*5cd0*/  SHF.R.U32.HI R34, RZ, R61, R40 ;  /* 0x0000003dff227219 */ /* 0x000fe40000011628 */
[----:B------:R-:W-:Y:S01]  /*5ce0*/  @P2 SHF.R.U32.HI R7, RZ, R23, R36 ;  /* 0x00000017ff072219 */ /* 0x000fe20000011624 */
[C---:B------:R-:W-:Y:S01]  /*5cf0*/  IMAD R2, R26.reuse, R3, RZ ;  /* 0x000000031a027224 */ /* 0x040fe200078e02ff */
[----:B------:R-:W-:Y:S02]  /*5d00*/  SEL R5, R29, R34, !P0 ;  /* 0x000000221d057207 */ /* 0x000fe40004000000 */
[----:B------:R-:W-:Y:S01]  /*5d10*/  SEL R3, R31, R38, !P3 ;  /* 0x000000261f037207 */ /* 0x000fe20005800000 */
[----:B------:R-:W-:Y:S01]  /*5d20*/  IMAD R4, R26, R7, RZ ;  /* 0x000000071a047224 */ /* 0x000fe200078e02ff */
[C---:B------:R-:W-:Y:S01]  /*5d30*/  ISETP.GE.AND P0, PT, R5.reuse, R2, PT ;  /* 0x000000020500720c */ /* 0x040fe20003f06270 */
[----:B------:R-:W-:Y:S03]  /*5d40*/  IMAD.HI.U32 R6, R5, R22, RZ ;  /* 0x0000001605067227 */ /* 0x000fe600078e00ff */
[----:B------:R-:W-:Y:S01]  /*5d50*/  ISETP.GE.OR P0, PT, R3, R4, P0 ;  /* 0x000000040300720c */ /* 0x000fe20000706670 */
[----:B------:R-:W-:Y:S01]  /*5d60*/  IMAD.MOV R4, RZ, RZ, -R3 ;  /* 0x000000ffff047224 */ /* 0x000fe200078e0a03 */
[-C--:B------:R-:W-:Y:S03]  /*5d70*/  SHF.R.U32.HI R6, RZ, R23.reuse, R6 ;  /* 0x00000017ff067219 */ /* 0x080fe60000011606 */
[----:B------:R-:W-:Y:S01]  /*5d80*/  IMAD R31, R28, R4, R31 ;  /* 0x000000041c1f7224 */ /* 0x000fe200078e021f */
[----:B------:R-:W-:Y:S05]  /*5d90*/  SEL R15, R5, R6, !P2 ;  /* 0x00000006050f7207 */ /* 0x000fea0005000000 */
[----:B------:R-:W-:Y:S02]  /*5da0*/  IMAD.MOV R6, RZ, RZ, -R15 ;  /* 0x000000ffff067224 */ /* 0x000fe400078e0a0f */
[C---:B------:R-:W-:Y:S04]  /*5db0*/  @!P0 IMAD.HI.U32 R2, R3.reuse, R22, RZ ;  /* 0x0000001603028227 */ /* 0x040fe800078e00ff */
[----:B------:R-:W-:Y:S01]  /*5dc0*/  IMAD R6, R26, R6, R5 ;  /* 0x000000061a067224 */ /* 0x000fe200078e0205 */
[----:B------:R-:W-:Y:S04]  /*5dd0*/  @!P0 SHF.R.U32.HI R2, RZ, R23, R2 ;  /* 0x00000017ff028219 */ /* 0x000fe80000011602 */
[----:B------:R-:W-:Y:S02]  /*5de0*/  @!P0 SEL R0, R3, R2, !P2 ;  /* 0x0000000203008207 */ /* 0x000fe40005000000 */
[----:B------:R-:W-:Y:S02]  /*5df0*/  IADD3 R2, PT, PT, -R5, RZ, RZ ;  /* 0x000000ff05027210 */ /* 0x000fe40007ffe1ff */
[----:B------:R-:W-:Y:S01]  /*5e00*/  @!P0 IADD3 R8, PT, PT, R15, -R0, RZ ;  /* 0x800000000f088210 */ /* 0x000fe20007ffe0ff */
[----:B------:R-:W-:Y:S02]  /*5e10*/  @!P0 IMAD R0, R7, R6, R0 ;  /* 0x0000000607008224 */ /* 0x000fe400078e0200 */
[----:B------:R-:W-:Y:S02]  /*5e20*/  IMAD R29, R24, R2, R29 ;  /* 0x00000002181d7224 */ /* 0x000fe400078e021d */
[----:B------:R-:W-:Y:S02]  /*5e30*/  @!P0 IMAD R5, R8, R26, R3 ;  /* 0x0000001a08058224 */ /* 0x000fe400078e0203 */
[----:B------:R-:W-:Y:S04]  /*5e40*/  @!P0 IMAD.MOV.U32 R3, RZ, RZ, R0 ;  /* 0x000000ffff038224 */ /* 0x000fe800078e0000 */
[----:B------:R-:W-:Y:S02]  /*5e50*/  IMAD R31, R3, R28, R31 ;  /* 0x0000001c031f7224 */ /* 0x000fe400078e021f */
[----:B------:R-:W-:Y:S07]  /*5e60*/  IMAD R29, R5, R24, R29 ;  /* 0x00000018051d7224 */ /* 0x000fee00078e021d */
.L_x_104:
[----:B-1----:R-:W-:Y:S01]  /*5e70*/  @!P1 ISETP.NE.AND P0, PT, R10, 0x1, PT ;  /* 0x000000010a00980c */ /* 0x002fe20003f05270 */
[----:B------:R-:W-:Y:S01]  /*5e80*/  @!P1 IMAD.HI.U32 R3, R29, R11, RZ ;  /* 0x0000000b1d039227 */ /* 0x000fe200078e00ff */
[----:B------:R-:W-:Y:S01]  /*5e90*/  R2UR UR42, R21 ;  /* 0x00000000152a72ca */ /* 0x000fe200000e0000 */
[----:B------:R-:W-:Y:S01]  /*5ea0*/  BSSY.RECONVERGENT B6, `(.L_x_105) ;  /* 0x0000031000067945 */ /* 0x000fe20003800200 */
[----:B------:R-:W-:Y:S01]  /*5eb0*/  R2UR UR41, R20 ;  /* 0x00000000142972ca */ /* 0x000fe200000e0000 */
[----:B------:R-:W-:Y:S01]  /*5ec0*/  @!P1 IMAD.HI.U32 R0, R31, R12, RZ ;  /* 0x0000000c1f009227 */ /* 0x000fe200078e00ff */
[----:B------:R-:W-:Y:S02]  /*5ed0*/  @!P1 SHF.R.U32.HI R2, RZ, R14, R3 ;  /* 0x0000000eff029219 */ /* 0x000fe40000011603 */
[----:B------:R-:W-:Y:S01]  /*5ee0*/  @!P1 ISETP.NE.AND P2, PT, R9, 0x1, PT ;  /* 0x000000010900980c */ /* 0x000fe20003f45270 */
[----:B------:R-:W-:Y:S01]  /*5ef0*/  VIADD R76, R76, 0x1 ;  /* 0x000000014c4c7836 */ /* 0x000fe20000000000 */
[----:B------:R-:W-:Y:S02]  /*5f00*/  @!P1 SEL R2, R29, R2, !P0 ;  /* 0x000000021d029207 */ /* 0x000fe40004000000 */
[----:B------:R-:W-:Y:S02]  /*5f10*/  @!P1 SHF.R.U32.HI R0, RZ, R13, R0 ;  /* 0x0000000dff009219 */ /* 0x000fe40000011600 */
[----:B------:R-:W-:Y:S01]  /*5f20*/  LOP3.LUT P0, RZ, R67, 0x90, RZ, 0xc0, !PT ;  /* 0x0000009043ff7812 */ /* 0x000fe2000780c0ff */
[----:B------:R-:W-:Y:S01]  /*5f30*/  USHF.L.U32 UR42, UR42, 0x6, URZ ;  /* 0x000000062a2a7899 */ /* 0x000fe200080006ff */
[----:B------:R-:W-:Y:S01]  /*5f40*/  @!P1 SEL R3, R31, R0, !P2 ;  /* 0x000000001f039207 */ /* 0x000fe20005000000 */
[----:B------:R-:W-:Y:S01]  /*5f50*/  USHF.L.U32 UR41, UR41, 0x7, URZ ;  /* 0x0000000729297899 */ /* 0x000fe200080006ff */
[----:B------:R-:W-:Y:S03]  /*5f60*/  @P4 SHF.R.U32.HI R68, RZ, 0x10, R17 ;  /* 0x00000010ff444819 */ /* 0x000fe60000011611 */
[----:B------:R-:W-:Y:S02]  /*5f70*/  @!P1 IMAD.IADD R0, R2, 0x1, -R3 ;  /* 0x0000000102009824 */ /* 0x000fe400078e0a03 */
[----:B------:R-:W-:Y:S02]  /*5f80*/  @!P1 IMAD.IADD R2, R3, 0x1, -R2 ;  /* 0x0000000103029824 */ /* 0x000fe400078e0a02 */
[----:B------:R-:W-:Y:S02]  /*5f90*/  @!P1 IMAD R31, R0, R9, R31 ;  /* 0x00000009001f9224 */ /* 0x000fe400078e021f */
[----:B------:R-:W-:Y:S01]  /*5fa0*/  @!P1 IMAD R29, R2, R10, R29 ;  /* 0x0000000a021d9224 */ /* 0x000fe200078e021d */
[----:B------:R-:W-:Y:S06]  /*5fb0*/  @!P0 BRA `(.L_x_106) ;  /* 0x00000000007c8947 */ /* 0x000fec0003800000 */
[----:B------:R-:W1:Y:S01]  /*5fc0*/  LDCU.64 UR8, c[0x4][0x80] ;  /* 0x01001000ff0877ac */ /* 0x000e620008000a00 */
[----:B------:R-:W-:Y:S01]  /*5fd0*/  MOV R2, 0x0 ;  /* 0x0000000000027802 */ /* 0x000fe20000000f00 */
[----:B------:R-:W-:Y:S02]  /*5fe0*/  HFMA2 R12, -RZ, RZ, 0, 5.9604644775390625e-08 ;  /* 0x00000001ff0c7431 */ /* 0x000fe400000001ff */
[----:B------:R-:W-:Y:S01]  /*5ff0*/  IMAD.MOV.U32 R8, RZ, RZ, 0x70 ;  /* 0x00000070ff087424 */ /* 0x000fe200078e00ff */
[----:B------:R2:W3:Y:S01]  /*6000*/  LDC.64 R14, c[0x4][R2] ;  /* 0x01000000020e7b82 */ /* 0x0004e20000000a00 */
[----:B------:R-:W4:Y:S01]  /*6010*/  LDCU.64 UR6, c[0x4][0x88] ;  /* 0x01001100ff0677ac */ /* 0x000f220008000a00 */
[----:B------:R-:W-:Y:S01]  /*6020*/  IMAD.MOV.U32 R13, RZ, RZ, RZ ;  /* 0x000000ffff0d7224 */ /* 0x000fe200078e00ff */
[----:B------:R-:W2:Y:S01]  /*6030*/  LDCU.64 UR4, c[0x4][0x8] ;  /* 0x01000100ff0477ac */ /* 0x000ea20008000a00 */
[----:B-1----:R-:W-:Y:S01]  /*6040*/  MOV R5, UR9 ;  /* 0x0000000900057c02 */ /* 0x002fe20008000f00 */
[----:B------:R-:W-:Y:S01]  /*6050*/  IMAD.U32 R4, RZ, RZ, UR8 ;  /* 0x00000008ff047e24 */ /* 0x000fe2000f8e00ff */
[----:B----4-:R-:W-:Y:S01]  /*6060*/  MOV R7, UR7 ;  /* 0x0000000700077c02 */ /* 0x010fe20008000f00 */
[----:B------:R-:W-:Y:S01]  /*6070*/  IMAD.U32 R6, RZ, RZ, UR6 ;  /* 0x00000006ff067e24 */ /* 0x000fe2000f8e00ff */
[----:B--2---:R-:W-:Y:S01]  /*6080*/  MOV R11, UR5 ;  /* 0x00000005000b7c02 */ /* 0x004fe20008000f00 */
[----:B------:R-:W-:Y:S02]  /*6090*/  IMAD.U32 R10, RZ, RZ, UR4 ;  /* 0x00000004ff0a7e24 */ /* 0x000fe4000f8e00ff */
[----:B------:R-:W-:Y:S07]  /*60a0*/  LEPC R20, `(.L_x_107) ;  /* 0x000000001014794e */ /* 0x000fee0000000000 */
[----:B---3-5:R-:W-:Y:S05]  /*60b0*/  CALL.ABS.NOINC R14 ;  /* 0x000000000e007343 */ /* 0x028fea0003c00000 */
.L_x_107:
[----:B------:R-:W1:Y:S01]  /*60c0*/  LDCU.64 UR8, c[0x4][0x80] ;  /* 0x01001000ff0877ac */ /* 0x000e620008000a00 */
[----:B------:R-:W2:Y:S01]  /*60d0*/  LDC.64 R2, c[0x4][R2] ;  /* 0x0100000002027b82 */ /* 0x000ea20000000a00 */
[----:B------:R-:W-:Y:S02]  /*60e0*/  HFMA2 R12, -RZ, RZ, 0, 5.9604644775390625e-08 ;  /* 0x00000001ff0c7431 */ /* 0x000fe400000001ff */
[----:B------:R-:W-:Y:S02]  /*60f0*/  IMAD.MOV.U32 R8, RZ, RZ, 0x70 ;  /* 0x00000070ff087424 */ /* 0x000fe400078e00ff */
[----:B------:R-:W-:Y:S01]  /*6100*/  IMAD.MOV.U32 R13, RZ, RZ, RZ ;  /* 0x000000ffff0d7224 */ /* 0x000fe200078e00ff */
[----:B------:R-:W3:Y:S01]  /*6110*/  LDCU.64 UR6, c[0x4][0x88] ;  /* 0x01001100ff0677ac */ /* 0x000ee20008000a00 */
[----:B------:R-:W4:Y:S01]  /*6120*/  LDCU.64 UR4, c[0x4][0x8] ;  /* 0x01000100ff0477ac */ /* 0x000f220008000a00 */
[----:B-1----:R-:W-:Y:S02]  /*6130*/  MOV R4, UR8 ;  /* 0x0000000800047c02 */ /* 0x002fe40008000f00 */
[----:B------:R-:W-:Y:S02]  /*6140*/  MOV R5, UR9 ;  /* 0x0000000900057c02 */ /* 0x000fe40008000f00 */
[----:B---3--:R-:W-:Y:S01]  /*6150*/  MOV R7, UR7 ;  /* 0x0000000700077c02 */ /* 0x008fe20008000f00 */
[----:B------:R-:W-:Y:S01]  /*6160*/  IMAD.U32 R6, RZ, RZ, UR6 ;  /* 0x00000006ff067e24 */ /* 0x000fe2000f8e00ff */
[----:B----4-:R-:W-:Y:S01]  /*6170*/  MOV R11, UR5 ;  /* 0x00000005000b7c02 */ /* 0x010fe20008000f00 */
[----:B------:R-:W-:Y:S02]  /*6180*/  IMAD.U32 R10, RZ, RZ, UR4 ;  /* 0x00000004ff0a7e24 */ /* 0x000fe4000f8e00ff */
[----:B------:R-:W-:Y:S07]  /*6190*/  LEPC R20, `(.L_x_106) ;  /* 0x000000001014794e */ /* 0x000fee0000000000 */
[----:B--2---:R-:W-:Y:S05]  /*61a0*/  CALL.ABS.NOINC R2 ;  /* 0x0000000002007343 */ /* 0x004fea0003c00000 */
.L_x_106:
[----:B------:R-:W-:Y:S05]  /*61b0*/  BSYNC.RECONVERGENT B6 ;  /* 0x0000000000067941 */ /* 0x000fea0003800200 */
.L_x_105:
[----:B------:R-:W-:Y:S01]  /*61c0*/  ISETP.NE.U32.AND P4, PT, R54, RZ, PT ;  /* 0x000000ff3600720c */ /* 0x000fe20003f85070 */
[----:B------:R-:W-:Y:S01]  /*61d0*/  UISETP.NE.AND UP2, UPT, UR50, URZ, UPT ;  /* 0x000000ff3200728c */ /* 0x000fe2000bf45270 */
[----:B------:R-:W-:Y:S01]  /*61e0*/  ISETP.NE.U32.AND P2, PT, RZ, UR38, PT ;  /* 0x00000026ff007c0c */ /* 0x000fe2000bf45070 */
[----:B------:R-:W-:Y:S01]  /*61f0*/  UISETP.NE.U32.AND UP1, UPT, UR44, URZ, UPT ;  /* 0x000000ff2c00728c */ /* 0x000fe2000bf25070 */
[----:B------:R-:W-:Y:S01]  /*6200*/  ISETP.NE.AND.EX P4, PT, R55, RZ, PT, P4 ;  /* 0x000000ff3700720c */ /* 0x000fe20003f85340 */
[----:B------:R-:W-:Y:S01]  /*6210*/  UPLOP3.LUT UP0, UPT, UPT, UPT, UPT, 0x40, 0x4 ;  /* 0x000000000004789c */ /* 0x000fe20003f0e870 */
[----:B------:R-:W-:Y:S01]  /*6220*/  ISETP.NE.AND.EX P2, PT, RZ, UR39, PT, P2 ;  /* 0x00000027ff007c0c */ /* 0x000fe2000bf45320 */
[----:B------:R-:W-:Y:S01]  /*6230*/  UISETP.NE.AND.EX UP1, UPT, UR45, URZ, UPT, UP1 ;  /* 0x000000ff2d00728c */ /* 0x000fe2000bf25310 */
[----:B------:R-:W-:Y:S04]  /*6240*/  PLOP3.LUT P1, PT, PT, PT, UP2, 0x80, 0x8 ;  /* 0x000000000008781c */ /* 0x000fe80003f2f028 */
[----:B------:R-:W-:Y:S06]  /*6250*/  @UP2 UPLOP3.LUT UP0, UPT, UPT, UPT, UP1, 0x80, 0x8 ;  /* 0x000000000008289c */ /* 0x000fec0003f0f010 */
[----:B------:R-:W-:Y:S01]  /*6260*/  PLOP3.LUT P0, PT, PT, PT, UP0, 0x80, 0x8 ;  /* 0x000000000008781c */ /* 0x000fe20003f0f008 */
[----:B------:R-:W-:Y:S01]  /*6270*/  @!UPT UIADD3 URZ, UPT, UPT, URZ, URZ, URZ ;  /* 0x000000fffffff290 */ /* 0x000fe2000fffe0ff */
[----:B------:R-:W-:Y:S11]  /*6280*/  BRA.U !UP1, `(.L_x_108) ;  /* 0x0000000109387547 */ /* 0x000ff6000b800000 */
[----:B------:R-:W-:Y:S01]  /*6290*/  UISETP.NE.U32.AND UP0, UPT, UR38, URZ, UPT ;  /* 0x000000ff2600728c */ /* 0x000fe2000bf05070 */
[----:B------:R-:W-:Y:S02]  /*62a0*/  HFMA2 R0, -RZ, RZ, 0, 5.9604644775390625e-08 ;  /* 0x00000001ff007431 */ /* 0x000fe400000001ff */
[----:B------:R-:W-:Y:S01]  /*62b0*/  IMAD.MOV.U32 R59, RZ, RZ, 0x1 ;  /* 0x00000001ff3b7424 */ /* 0x000fe200078e00ff */
[----:B------:R-:W-:Y:S06]  /*62c0*/  UISETP.NE.AND.EX UP0, UPT, UR39, URZ, UPT, UP0 ;  /* 0x000000ff2700728c */ /* 0x000fec000bf05300 */
[----:B------:R-:W-:Y:S05]  /*62d0*/  PLOP3.LUT P3, PT, PT, PT, UP0, 0x80, 0x8 ;  /* 0x000000000008781c */ /* 0x000fea0003f6f008 */
[----:B------:R-:W1:Y:S01]  /*62e0*/  @UP0 LDCU.64 UR6, c[0x0][0x888] ;  /* 0x00011100ff0607ac */ /* 0x000e620008000a00 */
[----:B------:R-:W-:Y:S07]  /*62f0*/  @UP0 UIMAD UR4, UR36, UR44, URZ ;  /* 0x0000002c240402a4 */ /* 0x000fee000f8e02ff */
[----:B------:R-:W-:Y:S01]  /*6300*/  @!P3 PRMT R59, R0, 0x7610, R59 ;  /* 0x00007610003bb816 */ /* 0x000fe2000000003b */
[----:B-1----:R-:W-:Y:S03]  /*6310*/  @UP0 UIMAD.WIDE UR6, UR4, 0x4, UR6 ;  /* 0x00000004040608a5 */ /* 0x002fe6000f8e0206 */
[----:B------:R-:W1:Y:S03]  /*6320*/  @!UP0 LDCU UR4, c[0x0][0x880] ;  /* 0x00011000ff0487ac */ /* 0x000e660008000800 */
[----:B------:R-:W-:Y:S01]  /*6330*/  IMAD.U32 R2, RZ, RZ, UR6 ;  /* 0x00000006ff027e24 */ /* 0x000fe2000f8e00ff */
[----:B------:R-:W-:Y:S05]  /*6340*/  MOV R3, UR7 ;  /* 0x0000000700037c02 */ /* 0x000fea0008000f00 */
[----:B-----5:R2:W5:Y:S02]  /*6350*/  @P3 LDG.E R35, desc[UR46][R2.64] ;  /* 0x0000002e02233981 */ /* 0x020564000c1e1900 */
[----:B-12---:R-:W-:Y:S02]  /*6360*/  @!P3 IMAD.U32 R35, RZ, RZ, UR4 ;  /* 0x00000004ff23be24 */ /* 0x006fe4000f8e00ff */
.L_x_108:
[----:B------:R-:W-:Y:S05]  /*6370*/  @!P4 BRA `(.L_x_109) ;  /* 0x000000000020c947 */ /* 0x000fea0003800000 */
[----:B------:R-:W-:Y:S04]  /*6380*/  ISETP.NE.U32.AND P3, PT, R52, RZ, PT ;  /* 0x000000ff3400720c */ /* 0x000fe80003f65070 */
[----:B------:R-:W-:Y:S11]  /*6390*/  ISETP.NE.AND.EX P3, PT, R53, RZ, PT, P3 ;  /* 0x000000ff3500720c */ /* 0x000ff60003f65330 */
[----:B------:R-:W-:Y:S02]  /*63a0*/  @!UPT UIADD3 URZ, UPT, UPT, URZ, URZ, URZ ;  /* 0x000000fffffff290 */ /* 0x000fe4000fffe0ff */
[----:B------:R-:W1:Y:S01]  /*63b0*/  @P3 LDC.64 R2, c[0x0][0x8a8] ;  /* 0x00022a00ff023b82 */ /* 0x000e620000000a00 */
[----:B------:R-:W-:Y:S04]  /*63c0*/  @P3 IMAD R0, R54, UR36, RZ ;  /* 0x0000002436003c24 */ /* 0x000fe8000f8e02ff */
[----:B-1----:R-:W-:Y:S05]  /*63d0*/  @P3 IMAD.WIDE R2, R0, 0x4, R2 ;  /* 0x0000000400023825 */ /* 0x002fea00078e0202 */
[----:B-----5:R1:W5:Y:S02]  /*63e0*/  @P3 LDG.E R32, desc[UR46][R2.64] ;  /* 0x0000002e02203981 */ /* 0x020364000c1e1900 */
[----:B-1----:R-:W2:Y:S02]  /*63f0*/  @!P3 LDC R32, c[0x0][0x8a0] ;  /* 0x00022800ff20bb82 */ /* 0x002ea40000000800 */
.L_x_109:
[----:B-----5:R-:W-:Y:S01]  /*6400*/  FSETP.NEU.AND P3, PT, R35, RZ, PT ;  /* 0x000000ff2300720b */ /* 0x020fe20003f6d000 */
[----:B------:R-:W-:Y:S01]  /*6410*/  IMAD.SHL.U32 R77, R64, 0x2, RZ ;  /* 0x00000002404d7824 */ /* 0x000fe200078e00ff */
[----:B------:R-:W-:Y:S01]  /*6420*/  SEL R5, RZ, 0xffffffff, P2 ;  /* 0xffffffffff057807 */ /* 0x000fe20001000000 */
[----:B------:R-:W-:Y:S01]  /*6430*/  BSSY B1, `(.L_x_110) ;  /* 0x0000034000017945 */ /* 0x000fe20003800000 */
[----:B------:R-:W-:Y:S01]  /*6440*/  @P1 LOP3.LUT P2, RZ, R59, 0xff, RZ, 0xc0, !PT ;  /* 0x000000ff3bff1812 */ /* 0x000fe2000784c0ff */
[----:B------:R-:W-:Y:S01]  /*6450*/  IMAD.MOV.U32 R39, RZ, RZ, 0x1 ;  /* 0x00000001ff277424 */ /* 0x000fe200078e00ff */
[----:B------:R-:W-:Y:S01]  /*6460*/  @P1 SEL R0, RZ, 0xffffffff, P3 ;  /* 0xffffffffff001807 */ /* 0x000fe20001800000 */
[C---:B------:R-:W-:Y:S01]  /*6470*/  IMAD R34, R30.reuse, 0x40, R33 ;  /* 0x000000401e227824 */ /* 0x040fe200078e0221 */
[----:B------:R-:W-:Y:S01]  /*6480*/  LOP3.LUT R71, R71, 0x1, RZ, 0x3c, !PT ;  /* 0x0000000147477812 */ /* 0x000fe200078e3cff */
[----:B------:R-:W-:Y:S01]  /*6490*/  IMAD.MOV.U32 R38, RZ, RZ, RZ ;  /* 0x000000ffff267224 */ /* 0x000fe200078e00ff */
[----:B------:R-:W-:Y:S02]  /*64a0*/  @P0 SEL R0, R5, R0, !P2 ;  /* 0x0000000005000207 */ /* 0x000fe40005000000 */
[----:B------:R-:W-:Y:S02]  /*64b0*/  CS2R R50, SRZ ;  /* 0x0000000000327805 */ /* 0x000fe4000001ff00 */
[----:B------:R-:W-:Y:S02]  /*64c0*/  LEA R74, R30, UR48, 0x3 ;  /* 0x000000301e4a7c11 */ /* 0x000fe4000f8e18ff */
[----:B------:R-:W-:Y:S02]  /*64d0*/  CS2R R48, SRZ ;  /* 0x0000000000307805 */ /* 0x000fe4000001ff00 */
[----:B------:R-:W-:Y:S02]  /*64e0*/  @P1 LOP3.LUT R0, R0, 0x1, RZ, 0xc0, !PT ;  /* 0x0000000100001812 */ /* 0x000fe400078ec0ff */
[----:B------:R-:W-:Y:S02]  /*64f0*/  CS2R R42, SRZ ;  /* 0x00000000002a7805 */ /* 0x000fe4000001ff00 */
[----:B------:R-:W-:Y:S02]  /*6500*/  SHF.L.U32 R3, R70, 0x1f, RZ ;  /* 0x0000001f46037819 */ /* 0x000fe400000006ff */
[----:B------:R-:W-:Y:S02]  /*6510*/  CS2R R40, SRZ ;  /* 0x0000000000287805 */ /* 0x000fe4000001ff00 */
[----:B------:R-:W-:Y:S01]  /*6520*/  ISETP.NE.U32.OR P5, PT, R0, 0x1, !P1 ;  /* 0x000000010000780c */ /* 0x000fe20004fa5470 */
[----:B------:R-:W-:Y:S01]  /*6530*/  VIADD R82, R77, UR48 ;  /* 0x000000304d527c36 */ /* 0x000fe20008000000 */
[----:B------:R-:W-:Y:S02]  /*6540*/  PLOP3.LUT P2, PT, PT, PT, UP1, 0x80, 0x8 ;  /* 0x000000000008781c */ /* 0x000fe40003f4f018 */
[----:B------:R-:W-:Y:S02]  /*6550*/  SEL R0, RZ, 0xffffffff, P3 ;  /* 0xffffffffff007807 */ /* 0x000fe40001800000 */
[----:B------:R-:W-:Y:S02]  /*6560*/  LOP3.LUT P3, R75, R59, 0xff, RZ, 0xc0, !PT ;  /* 0x000000ff3b4b7812 */ /* 0x000fe4000786c0ff */
[----:B------:R-:W-:Y:S05]  /*6570*/  P2R R78, PR, RZ, 0x20 ;  /* 0x00000020ff4e7803 */ /* 0x000fea0000000000 */
[----:B------:R-:W-:Y:S02]  /*6580*/  @P5 SHF.L.U32 R2, R71, 0x1f, RZ ;  /* 0x0000001f47025819 */ /* 0x000fe400000006ff */
[----:B------:R-:W-:Y:S02]  /*6590*/  @P2 SEL R0, R5, R0, !P3 ;  /* 0x0000000005002207 */ /* 0x000fe40005800000 */
[----:B------:R-:W1:Y:S02]  /*65a0*/  @P5 SYNCS.PHASECHK.TRANS64.TRYWAIT P1, [UR48+0x60], R2 ;  /* 0x00006002ff0055a7 */ /* 0x000e640008021130 */
[----:B------:R-:W-:Y:S04]  /*65b0*/  LOP3.LUT R0, R0, 0x1, RZ, 0xc0, !PT ;  /* 0x0000000100007812 */ /* 0x000fe800078ec0ff */
[----:B------:R-:W-:Y:S04]  /*65c0*/  ISETP.NE.U32.AND P4, PT, R0, 0x1, PT ;  /* 0x000000010000780c */ /* 0x000fe80003f85070 */
[----:B------:R-:W-:Y:S01]  /*65d0*/  P2R R80, PR, RZ, 0x10 ;  /* 0x00000010ff507803 */ /* 0x000fe20000000000 */
[----:B------:R3:W4:Y:S01]  /*65e0*/  SYNCS.PHASECHK.TRANS64.TRYWAIT P0, [R74+URZ+0xd0], R3 ;  /* 0x0000d0034a0075a7 */ /* 0x00072200080011ff */
[----:B-1----:R-:W-:Y:S01]  /*65f0*/  @P5 SEL R39, RZ, 0x1, !P1 ;  /* 0x00000001ff275807 */ /* 0x002fe20004800000 */
[----:B---3--:R-:W-:Y:S06]  /*6600*/  @!P5 BRA `(.L_x_111) ;  /* 0x000000000058d947 */ /* 0x008fec0003800000 */
[C---:B------:R-:W-:Y:S01]  /*6610*/  VIADD R0, R82.reuse, 0x200 ;  /* 0x0000020052007836 */ /* 0x040fe20000000000 */
[----:B------:R-:W-:Y:S01]  /*6620*/  LOP3.LUT P5, RZ, R65, 0x40, RZ, 0xc0, !PT ;  /* 0x0000004041ff7812 */ /* 0x000fe200078ac0ff */
[----:B------:R-:W-:Y:S01]  /*6630*/  BSSY B0, `(.L_x_112) ;  /* 0x000000e000007945 */ /* 0x000fe20003800000 */
[----:B------:R-:W-:Y:S01]  /*6640*/  ISETP.NE.AND P2, PT, R39, RZ, PT ;  /* 0x000000ff2700720c */ /* 0x000fe20003f45270 */
[----:B------:R-:W-:Y:S01]  /*6650*/  @P4 VIADD R2, R82, 0x210 ;  /* 0x0000021052024836 */ /* 0x000fe20000000000 */
[----:B------:R-:W-:Y:S01]  /*6660*/  PLOP3.LUT P1, PT, PT, PT, PT, 0x8, 0x80 ;  /* 0x000000000080781c */ /* 0x000fe20003f2e170 */
[----:B------:R-:W-:Y:S01]  /*6670*/  IMAD.MOV.U32 R51, RZ, RZ, RZ ;  /* 0x000000ffff337224 */ /* 0x000fe200078e00ff */
[----:B------:R-:W-:Y:S02]  /*6680*/  @P4 PLOP3.LUT P1, PT, P5, PT, PT, 0x80, 0x8 ;  /* 0x000000000008481c */ /* 0x000fe40002f2f070 */
[----:B------:R-:W-:Y:S02]  /*6690*/  CS2R R48, SRZ ;  /* 0x0000000000307805 */ /* 0x000fe4000001ff00 */
[----:B------:R-:W-:Y:S02]  /*66a0*/  CS2R R42, SRZ ;  /* 0x00000000002a7805 */ /* 0x000fe4000001ff00 */
[----:B------:R-:W-:Y:S07]  /*66b0*/  CS2R R40, SRZ ;  /* 0x0000000000287805 */ /* 0x000fee000001ff00 */
[----:B------:R-:W-:Y:S01]  /*66c0*/  @P1 VIADD R2, R0, 0xfffffff0 ;  /* 0xfffffff000021836 */ /* 0x000fe20000000000 */
[----:B------:R-:W-:Y:S06]  /*66d0*/  @P2 BRA `(.L_x_113) ;  /* 0x00000000000c2947 */ /* 0x000fec0003800000 */
[----:B------:R-:W-:Y:S04]  /*66e0*/  SHF.L.U32 R5, R71, 0x1f, RZ ;  /* 0x0000001f47057819 */ /* 0x000fe800000006ff */
[----:B------:R-:W1:Y:S02]  /*66f0*/  SYNCS.PHASECHK.TRANS64.TRYWAIT P1, [UR48+0x60], R5 ;  /* 0x00006005ff0075a7 */ /* 0x000e640008021130 */
[----:B-1----:R-:W-:Y:S05]  /*6700*/  @!P1 BRA `(.L_x_114) ;  /* 0x0000003000649947 */ /* 0x002fea0003800000 */
.L_x_113:
[----:B------:R-:W-:Y:S05]  /*6710*/  BSYNC B0 ;  /* 0x0000000000007941 */ /* 0x000fea0003800000 */
.L_x_112:
[----:B------:R-:W-:Y:S01]  /*6720*/  ISETP.NE.AND P1, PT, R80, RZ, PT ;  /* 0x000000ff5000720c */ /* 0x000fe20003f25270 */
[----:B------:R-:W-:Y:S11]  /*6730*/  HFMA2 R38, -RZ, RZ, 0, 5.9604644775390625e-08 ;  /* 0x00000001ff267431 */ /* 0x000ff600000001ff */
[----:B------:R-:W-:Y:S01]  /*6740*/  @!UPT UIADD3 URZ, UPT, UPT, URZ, URZ, URZ ;  /* 0x000000fffffff290 */ /* 0x000fe2000fffe0ff */
[----:B------:R3:W1:Y:S04]  /*6750*/  @P1 LDS.128 R48, [R2] ;  /* 0x0000000002301984 */ /* 0x0006680000000c00 */
[----:B------:R3:W1:Y:S02]  /*6760*/  @P1 LDS.128 R40, [R77+UR48+0x200] ;  /* 0x000200304d281984 */ /* 0x0006640008000c00 */
.L_x_111:
[----:B------:R-:W-:Y:S05]  /*6770*/  BSYNC B1 ;  /* 0x0000000000017941 */ /* 0x000fea0003800000 */
.L_x_110:
[----:B-1----:R-:W-:Y:S04]  /*6780*/  SHF.R.U32.HI R5, RZ, 0x15, R34 ;  /* 0x00000015ff057819 */ /* 0x002fe80000011622 */
[----:B------:R-:W-:Y:S01]  /*6790*/  LOP3.LUT P1, RZ, R5, 0x3, R66, 0x48, !PT ;  /* 0x0000000305ff7812 */ /* 0x000fe20007824842 */
[----:B------:R-:W-:Y:S01]  /*67a0*/  @!UPT UIADD3 URZ, UPT, UPT, URZ, URZ, URZ ;  /* 0x000000fffffff290 */ /* 0x000fe2000fffe0ff */
[----:B----4-:R-:W-:Y:S11]  /*67b0*/  @P0 BRA `(.L_x_115) ;  /* 0x0000000000080947 */ /* 0x010ff60003800000 */
[----:B------:R-:W1:Y:S02]  /*67c0*/  SYNCS.PHASECHK.TRANS64.TRYWAIT P0, [R74+URZ+0xd0], R3 ;  /* 0x0000d0034a0075a7 */ /* 0x000e6400080011ff */
[----:B-1----:R-:W-:Y:S05]  /*67d0*/  @!P0 BRA `(.L_x_116) ;  /* 0x0000003000488947 */ /* 0x002fea0003800000 */
.L_x_115:
[----:B------:R-:W-:Y:S05]  /*67e0*/  @!P1 BRA `(.L_x_117) ;  /* 0x0000000000409947 */ /* 0x000fea0003800000 */
[----:B------:R-:W4:Y:S01]  /*67f0*/  LDCU.64 UR8, c[0x4][0x70] ;  /* 0x01000e00ff0877ac */ /* 0x000f220008000a00 */
[----:B-1----:R-:W-:Y:S01]  /*6800*/  MOV R3, 0x0 ;  /* 0x0000000000037802 */ /* 0x002fe20000000f00 */
[----:B------:R-:W-:Y:S02]  /*6810*/  HFMA2 R12, -RZ, RZ, 0, 5.9604644775390625e-08 ;  /* 0x00000001ff0c7431 */ /* 0x000fe400000001ff */
[----:B------:R-:W-:Y:S02]  /*6820*/  IMAD.MOV.U32 R8, RZ, RZ, 0x192 ;  /* 0x00000192ff087424 */ /* 0x000fe400078e00ff */
[----:B------:R-:W-:Y:S01]  /*6830*/  IMAD.MOV.U32 R13, RZ, RZ, RZ ;  /* 0x000000ffff0d7224 */ /* 0x000fe200078e00ff */
[----:B------:R-:W1:Y:S01]  /*6840*/  LDCU.64 UR6, c[0x4][0x78] ;  /* 0x01000f00ff0677ac */ /* 0x000e620008000a00 */
[----:B---3--:R-:W3:Y:S01]  /*6850*/  LDC.64 R2, c[0x4][R3] ;  /* 0x0100000003027b82 */ /* 0x008ee20000000a00 */
[----:B------:R-:W5:Y:S01]  /*6860*/  LDCU.64 UR4, c[0x4][0x10] ;  /* 0x01000200ff0477ac */ /* 0x000f620008000a00 */
[----:B----4-:R-:W-:Y:S01]  /*6870*/  MOV R5, UR9 ;  /* 0x0000000900057c02 */ /* 0x010fe20008000f00 */
[----:B------:R-:W-:Y:S01]  /*6880*/  IMAD.U32 R4, RZ, RZ, UR8 ;  /* 0x00000008ff047e24 */ /* 0x000fe2000f8e00ff */
[----:B-1----:R-:W-:Y:S01]  /*6890*/  MOV R7, UR7 ;  /* 0x0000000700077c02 */ /* 0x002fe20008000f00 */
[----:B------:R-:W-:Y:S01]  /*68a0*/  IMAD.U32 R6, RZ, RZ, UR6 ;  /* 0x00000006ff067e24 */ /* 0x000fe2000f8e00ff */
[----:B-----5:R-:W-:Y:S01]  /*68b0*/  MOV R11, UR5 ;  /* 0x00000005000b7c02 */ /* 0x020fe20008000f00 */
[----:B------:R-:W-:Y:S02]  /*68c0*/  IMAD.U32 R10, RZ, RZ, UR4 ;  /* 0x00000004ff0a7e24 */ /* 0x000fe4000f8e00ff */
[----:B------:R-:W-:Y:S07]  /*68d0*/  LEPC R20, `(.L_x_117) ;  /* 0x000000001014794e */ /* 0x000fee0000000000 */
[----:B--23--:R-:W-:Y:S05]  /*68e0*/  CALL.ABS.NOINC R2 ;  /* 0x0000000002007343 */ /* 0x00cfea0003c00000 */
.L_x_117:
[----:B------:R-:W-:Y:S05]  /*68f0*/  WARPSYNC.ALL ;  /* 0x0000000000007948 */ /* 0x000fea0003800000 */
[----:B------:R-:W-:Y:S01]  /*6900*/  R2UR UR4, R34 ;  /* 0x00000000220472ca */ /* 0x000fe200000e0000 */
[--C-:B------:R-:W-:Y:S01]  /*6910*/  HADD2.F32 R20, -RZ, R40.reuse.H0_H0 ;  /* 0x20000028ff147230 */ /* 0x100fe20000004100 */
[----:B------:R-:W-:Y:S01]  /*6920*/  MOV R81, 0x10 ;  /* 0x0000001000517802 */ /* 0x000fe20000000f00 */
[----:B------:R-:W-:Y:S01]  /*6930*/  HADD2.F32 R21, -RZ, R40.H1_H1 ;  /* 0x30000028ff157230 */ /* 0x000fe20000004100 */
[----:B------:R-:W-:Y:S01]  /*6940*/  LOP3.LUT P6, RZ, R65, 0x40, RZ, 0xc0, !PT ;  /* 0x0000004041ff7812 */ /* 0x000fe200078cc0ff */
[----:B------:R-:W-:Y:S01]  /*6950*/  HADD2.F32 R36, -RZ, R41.H1_H1 ;  /* 0x30000029ff247230 */ /* 0x000fe20000004100 */
[----:B------:R-:W-:Y:S01]  /*6960*/  ISETP.NE.AND P0, PT, R72, RZ, PT ;  /* 0x000000ff4800720c */ /* 0x000fe20003f05270 */
[----:B------:R-:W-:Y:S01]  /*6970*/  HADD2.F32 R37, -RZ, R43.H0_H0 ;  /* 0x2000002bff257230 */ /* 0x000fe20000004100 */
[----:B------:R-:W-:Y:S01]  /*6980*/  SEL R81, R81, 0xfffffff0, !P6 ;  /* 0xfffffff051517807 */ /* 0x000fe20007000000 */
[----:B------:R-:W-:Y:S03]  /*6990*/  BSSY.RECONVERGENT B0, `(.L_x_118) ;  /* 0x000004f000007945 */ /* 0x000fe60003800200 */
[----:B------:R-:W-:Y:S01]  /*69a0*/  IADD3 R79, PT, PT, R82, R81, RZ ;  /* 0x00000051524f7210 */ /* 0x000fe20007ffe0ff */
[----:B------:R-:W2:Y:S02]  /*69b0*/  LDTM.x16 R4, tmem[UR4] ;  /* 0x00000004000479ee */ /* 0x000ea40008240000 */
[C---:B--2---:R-:W-:Y:S01]  /*69c0*/  FMUL R0, R32.reuse, R4 ;  /* 0x0000000420007220 */ /* 0x044fe20000400000 */
[C---:B---3--:R-:W-:Y:S01]  /*69d0*/  FMUL R2, R32.reuse, R5 ;  /* 0x0000000520027220 */ /* 0x048fe20000400000 */
[C---:B-1----:R-:W-:Y:S01]  /*69e0*/  FMUL R3, R32.reuse, R6 ;  /* 0x0000000620037220 */ /* 0x042fe20000400000 */
[C---:B------:R-:W-:Y:S01]  /*69f0*/  FMUL R7, R32.reuse, R7 ;  /* 0x0000000720077220 */ /* 0x040fe20000400000 */
[C---:B------:R-:W-:Y:S01]  /*6a00*/  FFMA R0, R35.reuse, R20, R0 ;  /* 0x0000001423007223 */ /* 0x040fe20000000000 */
[----:B------:R-:W-:Y:S02]  /*6a10*/  HADD2.F32 R20, -RZ, R41.H0_H0 ;  /* 0x20000029ff147230 */ /* 0x000fe40000004100 */
[C---:B------:R-:W-:Y:S01]  /*6a20*/  FFMA R2, R35.reuse, R21, R2 ;  /* 0x0000001523027223 */ /* 0x040fe20000000002 */
[--C-:B------:R-:W-:Y:S02]  /*6a30*/  HADD2.F32 R21, -RZ, R42.reuse.H0_H0 ;  /* 0x2000002aff157230 */ /* 0x100fe40000004100 */
[C---:B------:R-:W-:Y:S01]  /*6a40*/  FMUL R4, R32.reuse, R8 ;  /* 0x0000000820047220 */ /* 0x040fe20000400000 */
[C---:B------:R-:W-:Y:S01]  /*6a50*/  FMUL R5, R32.reuse, R9 ;  /* 0x0000000920057220 */ /* 0x040fe20000400000 */
[C---:B------:R-:W-:Y:S01]  /*6a60*/  FFMA R3, R35.reuse, R20, R3 ;  /* 0x0000001423037223 */ /* 0x040fe20000000003 */
[----:B------:R-:W-:Y:S02]  /*6a70*/  HADD2.F32 R20, -RZ, R42.H1_H1 ;  /* 0x3000002aff147230 */ /* 0x000fe40000004100 */
[C---:B------:R-:W-:Y:S01]  /*6a80*/  FFMA R7, R35.reuse, R36, R7 ;  /* 0x0000002423077223 */ /* 0x040fe20000000007 */
[C---:B------:R-:W-:Y:S01]  /*6a90*/  FMUL R6, R32.reuse, R10 ;  /* 0x0000000a20067220 */ /* 0x040fe20000400000 */
[----:B------:R-:W-:Y:S02]  /*6aa0*/  HADD2.F32 R36, -RZ, R43.H1_H1 ;  /* 0x3000002bff247230 */ /* 0x000fe40000004100 */
[C---:B------:R-:W-:Y:S01]  /*6ab0*/  FMUL R11, R32.reuse, R11 ;  /* 0x0000000b200b7220 */ /* 0x040fe20000400000 */
[C---:B------:R-:W-:Y:S01]  /*6ac0*/  FFMA R4, R35.reuse, R21, R4 ;  /* 0x0000001523047223 */ /* 0x040fe20000000004 */
[C---:B------:R-:W-:Y:S01]  /*6ad0*/  FFMA R5, R35.reuse, R20, R5 ;  /* 0x0000001423057223 */ /* 0x040fe20000000005 */
[C---:B------:R-:W-:Y:S01]  /*6ae0*/  FFMA R6, R35.reuse, R37, R6 ;  /* 0x0000002523067223 */ /* 0x040fe20000000006 */
[--C-:B------:R-:W-:Y:S02]  /*6af0*/  HADD2.F32 R20, -RZ, R48.reuse.H0_H0 ;  /* 0x20000030ff147230 */ /* 0x100fe40000004100 */
[C---:B------:R-:W-:Y:S01]  /*6b00*/  FFMA R11, R35.reuse, R36, R11 ;  /* 0x00000024230b7223 */ /* 0x040fe2000000000b */
[C---:B------:R-:W-:Y:S01]  /*6b10*/  FMUL R8, R32.reuse, R12 ;  /* 0x0000000c20087220 */ /* 0x040fe20000400000 */
[----:B------:R-:W-:Y:S02]  /*6b20*/  HADD2.F32 R36, -RZ, R48.H1_H1 ;  /* 0x30000030ff247230 */ /* 0x000fe40000004100 */
[C---:B------:R-:W-:Y:S01]  /*6b30*/  FMUL R9, R32.reuse, R13 ;  /* 0x0000000d20097220 */ /* 0x040fe20000400000 */
[--C-:B------:R-:W-:Y:S02]  /*6b40*/  HADD2.F32 R21, -RZ, R49.reuse.H0_H0 ;  /* 0x20000031ff157230 */ /* 0x100fe40000004100 */
[C---:B------:R-:W-:Y:S01]  /*6b50*/  FMUL R10, R32.reuse, R14 ;  /* 0x0000000e200a7220 */ /* 0x040fe20000400000 */
[C---:B------:R-:W-:Y:S01]  /*6b60*/  FFMA R8, R35.reuse, R20, R8 ;  /* 0x0000001423087223 */ /* 0x040fe20000000008 */
[----:B------:R-:W-:Y:S02]  /*6b70*/  HADD2.F32 R20, -RZ, R49.H1_H1 ;  /* 0x30000031ff147230 */ /* 0x000fe40000004100 */
[C---:B------:R-:W-:Y:S01]  /*6b80*/  FFMA R9, R35.reuse, R36, R9 ;  /* 0x0000002423097223 */ /* 0x040fe20000000009 */
[C---:B------:R-:W-:Y:S01]  /*6b90*/  FMUL R15, R32.reuse, R15 ;  /* 0x0000000f200f7220 */ /* 0x040fe20000400000 */
[C---:B------:R-:W-:Y:S01]  /*6ba0*/  FFMA R10, R35.reuse, R21, R10 ;  /* 0x00000015230a7223 */ /* 0x040fe2000000000a */
[--C-:B------:R-:W-:Y:S02]  /*6bb0*/  HADD2.F32 R21, -RZ, R50.reuse.H0_H0 ;  /* 0x20000032ff157230 */ /* 0x100fe40000004100 */
[C---:B------:R-:W-:Y:S01]  /*6bc0*/  FMUL R12, R32.reuse, R16 ;  /* 0x00000010200c7220 */ /* 0x040fe20000400000 */
[----:B------:R-:W-:Y:S02]  /*6bd0*/  HADD2.F32 R36, -RZ, R50.H1_H1 ;  /* 0x30000032ff247230 */ /* 0x000fe40000004100 */
[C---:B------:R-:W-:Y:S01]  /*6be0*/  FFMA R15, R35.reuse, R20, R15 ;  /* 0x00000014230f7223 */ /* 0x040fe2000000000f */
[C---:B------:R-:W-:Y:S01]  /*6bf0*/  FMUL R13, R32.reuse, R17 ;  /* 0x00000011200d7220 */ /* 0x040fe20000400000 */
[--C-:B------:R-:W-:Y:S02]  /*6c00*/  HADD2.F32 R37, -RZ, R51.reuse.H0_H0 ;  /* 0x20000033ff257230 */ /* 0x100fe40000004100 */
[C---:B------:R-:W-:Y:S01]  /*6c10*/  FMUL R14, R32.reuse, R18 ;  /* 0x00000012200e7220 */ /* 0x040fe20000400000 */
[----:B------:R-:W-:Y:S02]  /*6c20*/  HADD2.F32 R20, -RZ, R51.H1_H1 ;  /* 0x30000033ff147230 */ /* 0x000fe40000004100 */
[----:B------:R-:W-:Y:S01]  /*6c30*/  FMUL R19, R32, R19 ;  /* 0x0000001320137220 */ /* 0x000fe20000400000 */
[----:B------:R-:W-:Y:S01]  /*6c40*/  F2FP.F16.F32.PACK_AB R44, R2, R0 ;  /* 0x00000000022c723e */ /* 0x000fe200000000ff */
[----:B------:R-:W-:Y:S01]  /*6c50*/  FFMA R12, R35, R21, R12 ;  /* 0x00000015230c7223 */ /* 0x000fe2000000000c */
[----:B------:R-:W-:Y:S01]  /*6c60*/  F2FP.F16.F32.PACK_AB R45, R7, R3 ;  /* 0x00000003072d723e */ /* 0x000fe200000000ff */
[----:B------:R-:W-:Y:S01]  /*6c70*/  FFMA R13, R35, R36, R13 ;  /* 0x00000024230d7223 */ /* 0x000fe2000000000d */
[----:B------:R-:W-:Y:S01]  /*6c80*/  F2FP.F16.F32.PACK_AB R46, R5, R4 ;  /* 0x00000004052e723e */ /* 0x000fe200000000ff */
[----:B------:R-:W-:Y:S01]  /*6c90*/  FFMA R14, R35, R37, R14 ;  /* 0x00000025230e7223 */ /* 0x000fe2000000000e */
[----:B------:R-:W-:Y:S01]  /*6ca0*/  F2FP.F16.F32.PACK_AB R47, R11, R6 ;  /* 0x000000060b2f723e */ /* 0x000fe200000000ff */
[----:B------:R-:W-:Y:S01]  /*6cb0*/  FFMA R19, R35, R20, R19 ;  /* 0x0000001423137223 */ /* 0x000fe20000000013 */
[----:B------:R-:W-:Y:S02]  /*6cc0*/  F2FP.F16.F32.PACK_AB R84, R9, R8 ;  /* 0x000000080954723e */ /* 0x000fe400000000ff */
[----:B------:R-:W-:Y:S01]  /*6cd0*/  F2FP.F16.F32.PACK_AB R85, R15, R10 ;  /* 0x0000000a0f55723e */ /* 0x000fe200000000ff */
[----:B------:R1:W-:Y:S01]  /*6ce0*/  STS.128 [R77+UR48+0x200], R44 ;  /* 0x0002002c4d007988 */ /* 0x0003e20008000c30 */
[----:B------:R-:W-:Y:S02]  /*6cf0*/  F2FP.F16.F32.PACK_AB R86, R13, R12 ;  /* 0x0000000c0d56723e */ /* 0x000fe400000000ff */
[----:B------:R-:W-:Y:S05]  /*6d00*/  F2FP.F16.F32.PACK_AB R87, R19, R14 ;  /* 0x0000000e1357723e */ /* 0x000fea00000000ff */
[----:B------:R1:W-:Y:S01]  /*6d10*/  STS.128 [R79+0x200], R84 ;  /* 0x000200544f007388 */ /* 0x0003e20000000c00 */
[----:B------:R-:W-:Y:S01]  /*6d20*/  @!PT LDS RZ, [RZ] ;  /* 0x00000000fffff984 */ /* 0x000fe20000000800 */
[----:B------:R-:W-:Y:S01]  /*6d30*/  @!PT LDS RZ, [RZ] ;  /* 0x00000000fffff984 */ /* 0x000fe20000000800 */
[----:B------:R-:W-:Y:S01]  /*6d40*/  @!PT LDS RZ, [RZ] ;  /* 0x00000000fffff984 */ /* 0x000fe20000000800 */
[----:B------:R-:W-:Y:S01]  /*6d50*/  @!PT LDS RZ, [RZ] ;  /* 0x00000000fffff984 */ /* 0x000fe20000000800 */
[----:B------:R2:W-:Y:S07]  /*6d60*/  MEMBAR.ALL.CTA ;  /* 0x0000000000007992 */ /* 0x0005ee0000008000 */
[----:B--2---:R-:W2:Y:S02]  /*6d70*/  FENCE.VIEW.ASYNC.S ;  /* 0x00000000000073c6 */ /* 0x004ea40000000000 */
[----:B--2---:R-:W-:Y:S06]  /*6d80*/  BAR.SYNC.DEFER_BLOCKING 0x1, 0x80 ;  /* 0x0042000000007b1d */ /* 0x004fec0000010000 */
[----:B------:R-:W-:Y:S05]  /*6d90*/  @P0 BRA `(.L_x_119) ;  /* 0x0000000000380947 */ /* 0x000fea0003800000 */
[----:B------:R-:W-:Y:S02]  /*6da0*/  UIADD3 UR4, UPT, UPT, UR48, 0x200, URZ ;  /* 0x0000020030047890 */ /* 0x000fe4000fffe0ff */
[----:B------:R-:W-:Y:S01]  /*6db0*/  UIADD3 UR8, UP0, UPT, UR52, 0x680, URZ ;  /* 0x0000068034087890 */ /* 0x000fe2000ff1e0ff */
[----:B------:R-:W-:Y:S01]  /*6dc0*/  UMOV UR43, UR36 ;  /* 0x00000024002b7c82 */ /* 0x000fe20008000000 */
[----:B------:R-:W-:Y:S02]  /*6dd0*/  UIADD3 UR5, UPT, UPT, UR41, 0x40, URZ ;  /* 0x0000004029057890 */ /* 0x000fe4000fffe0ff */
[----:B------:R-:W-:Y:S01]  /*6de0*/  MOV R67, UR4 ;  /* 0x0000000400437c02 */ /* 0x000fe20008000f00 */
[----:B------:R-:W-:Y:S02]  /*6df0*/  UIADD3.X UR9, UPT, UPT, URZ, UR53, URZ, UP0, !UPT ;  /* 0x00000035ff097290 */ /* 0x000fe400087fe4ff */
[----:B------:R-:W-:Y:S01]  /*6e00*/  UIADD3 UR4, UPT, UPT, UR48, 0xa00, URZ ;  /* 0x00000a0030047890 */ /* 0x000fe2000fffe0ff */
[----:B------:R-:W-:Y:S01]  /*6e10*/  R2UR UR40, R67 ;  /* 0x00000000432872ca */ /* 0x000fe200000e0000 */
[----:B------:R-:W-:Y:S01]  /*6e20*/  UMOV UR6, UR42 ;  /* 0x0000002a00067c82 */ /* 0x000fe20008000000 */
[----:B------:R-:W-:Y:S11]  /*6e30*/  UMOV UR7, UR36 ;  /* 0x0000002400077c82 */ /* 0x000ff60008000000 */
[----:B------:R2:W-:Y:S01]  /*6e40*/  UTMASTG.3D [UR40], [UR8] ;  /* 0x00000028080073b5 */ /* 0x0005e20008010000 */
[----:B------:R2:W-:Y:S01]  /*6e50*/  UTMASTG.3D [UR4], [UR8] ;  /* 0x00000004080073b5 */ /* 0x0005e20008010000 */
[----:B------:R0:W-:Y:S01]  /*6e60*/  UTMACMDFLUSH ;  /* 0x00000000000079b7 */ /* 0x0001e20000000000 */
[----:B--2---:R-:W-:Y:S04]  /*6e70*/  DEPBAR.LE SB0, 0x1 ;  /* 0x000080400000791a */ /* 0x004fe80000000000 */
.L_x_119:
[----:B------:R-:W-:Y:S05]  /*6e80*/  BSYNC.RECONVERGENT B0 ;  /* 0x0000000000007941 */ /* 0x000fea0003800200 */
.L_x_118:
[----:B------:R-:W-:Y:S01]  /*6e90*/  BAR.SYNC.DEFER_BLOCKING 0x1, 0x80 ;  /* 0x0042000000007b1d */ /* 0x000fe20000010000 */
[----:B------:R-:W-:Y:S01]  /*6ea0*/  ISETP.NE.AND P1, PT, R78, RZ, PT ;  /* 0x000000ff4e00720c */ /* 0x000fe20003f25270 */
[----:B------:R-:W-:Y:S01]  /*6eb0*/  UISETP.NE.AND UP0, UPT, UR49, URZ, UPT ;  /* 0x000000ff3100728c */ /* 0x000fe2000bf05270 */
[----:B------:R-:W-:Y:S11]  /*6ec0*/  LEA R3, R38, UR48, 0x3 ;  /* 0x0000003026037c11 */ /* 0x000ff6000f8e18ff */
[----:B------:R-:W-:Y:S01]  /*6ed0*/  @P1 SHF.L.U32 R2, R71, 0x1f, RZ ;  /* 0x0000001f47021819 */ /* 0x000fe200000006ff */
[----:B------:R-:W-:Y:S06]  /*6ee0*/  BRA.U !UP0, `(.L_x_120) ;  /* 0x0000000108247547 */ /* 0x000fec000b800000 */
[----:B------:R-:W-:Y:S01]  /*6ef0*/  IMAD.U32 R5, RZ, RZ, UR51 ;  /* 0x00000033ff057e24 */ /* 0x000fe2000f8e00ff */
[----:B------:R-:W-:Y:S01]  /*6f00*/  MOV R0, UR37 ;  /* 0x0000002500007c02 */ /* 0x000fe20008000f00 */
[----:B------:R-:W-:Y:S03]  /*6f10*/  UIADD3 UR51, UPT, UPT, UR51, 0x1, URZ ;  /* 0x0000000133337890 */ /* 0x000fe6000fffe0ff */
[----:B------:R-:W-:Y:S01]  /*6f20*/  @P1 LEA R5, R5, UR48, 0x3 ;  /* 0x0000003005051c11 */ /* 0x000fe2000f8e18ff */
[----:B------:R-:W-:Y:S04]  /*6f30*/  UISETP.NE.AND UP0, UPT, UR51, 0x4, UPT ;  /* 0x000000043300788c */ /* 0x000fe8000bf05270 */
[----:B------:R-:W-:Y:S01]  /*6f40*/  @P1 VIADD R5, R5, 0x80 ;  /* 0x0000008005051836 */ /* 0x000fe20000000000 */
[----:B------:R-:W-:Y:S04]  /*6f50*/  USEL UR51, UR51, URZ, UP0 ;  /* 0x000000ff33337287 */ /* 0x000fe80008000000 */
[----:B------:R-:W-:Y:S04]  /*6f60*/  @P1 PRMT R0, R0, 0x654, R5 ;  /* 0x0000065400001816 */ /* 0x000fe80000000005 */
[----:B------:R2:W-:Y:S04]  /*6f70*/  @P1 SYNCS.ARRIVE.TRANS64.RED.A1T0 RZ, [R0+URZ], RZ ;  /* 0x000000ff00ff19a7 */ /* 0x0005e800081004ff */
.L_x_120:
[----:B------:R-:W3:Y:S01]  /*6f80*/  @P1 SYNCS.PHASECHK.TRANS64.TRYWAIT P0, [R3+URZ+0x60], R2 ;  /* 0x00006002030015a7 */ /* 0x000ee200080011ff */
[----:B------:R-:W-:Y:S01]  /*6f90*/  BSSY B1, `(.L_x_121) ;  /* 0x0000012000017945 */ /* 0x000fe20003800000 */
[----:B---3--:R-:W-:Y:S03]  /*6fa0*/  @P1 SEL R39, RZ, 0x1, !P0 ;  /* 0x00000001ff271807 */ /* 0x008fe60004000000 */
[----:B------:R-:W-:Y:S05]  /*6fb0*/  @!P1 BRA `(.L_x_122) ;  /* 0x00000000003c9947 */ /* 0x000fea0003800000 */
[----:B------:R-:W-:Y:S01]  /*6fc0*/  ISETP.NE.AND P1, PT, R80, RZ, PT ;  /* 0x000000ff5000720c */ /* 0x000fe20003f25270 */
[----:B------:R-:W-:Y:S01]  /*6fd0*/  BSSY B0, `(.L_x_123) ;  /* 0x0000009000007945 */ /* 0x000fe20003800000 */
[----:B------:R-:W-:Y:S11]  /*6fe0*/  ISETP.NE.AND P0, PT, R39, RZ, PT ;  /* 0x000000ff2700720c */ /* 0x000ff60003f05270 */
[----:B------:R-:W-:Y:S05]  /*6ff0*/  @P1 IMAD R4, R38, 0x1000, R77 ;  /* 0x0000100026041824 */ /* 0x000fea00078e024d */
[----:B------:R-:W-:Y:S05]  /*7000*/  @P1 IADD3 R2, PT, PT, R4, UR48, RZ ;  /* 0x0000003004021c10 */ /* 0x000fea000fffe0ff */
[----:B------:R-:W-:Y:S01]  /*7010*/  @P1 IMAD.IADD R2, R81, 0x1, R2 ;  /* 0x0000000151021824 */ /* 0x000fe200078e0202 */
[----:B------:R-:W-:Y:S06]  /*7020*/  @P0 BRA `(.L_x_124) ;  /* 0x00000000000c0947 */ /* 0x000fec0003800000 */
[----:B--2---:R-:W-:Y:S04]  /*7030*/  SHF.L.U32 R0, R71, 0x1f, RZ ;  /* 0x0000001f47007819 */ /* 0x004fe800000006ff */
[----:B------:R-:W2:Y:S02]  /*7040*/  SYNCS.PHASECHK.TRANS64.TRYWAIT P0, [R3+URZ+0x60], R0 ;  /* 0x00006000030075a7 */ /* 0x000ea400080011ff */
[----:B--2---:R-:W-:Y:S05]  /*7050*/  @!P0 BRA `(.L_x_125) ;  /* 0x00000028003c8947 */ /* 0x004fea0003800000 */
.L_x_124:
[----:B------:R-:W-:Y:S05]  /*7060*/  BSYNC B0 ;  /* 0x0000000000007941 */ /* 0x000fea0003800000 */
.L_x_123:
[----:B------:R-:W-:Y:S02]  /*7070*/  ISETP.NE.AND P0, PT, R80, RZ, PT ;  /* 0x000000ff5000720c */ /* 0x000fe40003f05270 */
[----:B------:R-:W-:Y:S11]  /*7080*/  IADD3 R38, PT, PT, R38, 0x1, RZ ;  /* 0x0000000126267810 */ /* 0x000ff60007ffe0ff */
[----:B------:R3:W4:Y:S04]  /*7090*/  @P0 LDS.128 R40, [R4+UR48+0x200] ;  /* 0x0002003004280984 */ /* 0x0007280008000c00 */
[----:B------:R3:W1:Y:S02]  /*70a0*/  @P0 LDS.128 R48, [R2+0x200] ;  /* 0x0002000002300984 */ /* 0x0006640000000c00 */
.L_x_122:
[----:B------:R-:W-:Y:S05]  /*70b0*/  BSYNC B1 ;  /* 0x0000000000017941 */ /* 0x000fea0003800000 */
.L_x_121:
[----:B--2---:R-:W-:Y:S05]  /*70c0*/  VIADD R3, R34, 0x10 ;  /* 0x0000001022037836 */ /* 0x004fea0000000000 */
[----:B------:R-:W-:Y:S04]  /*70d0*/  SHF.R.U32.HI R3, RZ, 0x15, R3 ;  /* 0x00000015ff037819 */ /* 0x000fe80000011603 */
[----:B------:R-:W-:Y:S11]  /*70e0*/  LOP3.LUT P0, RZ, R3, 0x3, R66, 0x48, !PT ;  /* 0x0000000303ff7812 */ /* 0x000ff60007804842 */
[----:B------:R-:W-:Y:S02]  /*70f0*/  @!UPT UIADD3 URZ, UPT, UPT, URZ, URZ, URZ ;  /* 0x000000fffffff290 */ /* 0x000fe4000fffe0ff */
[----:B------:R-:W-:Y:S05]  /*7100*/  @!P0 BRA `(.L_x_126) ;  /* 0x0000000000408947 */ /* 0x000fea0003800000 */
[----:B------:R-:W2:Y:S01]  /*7110*/  LDCU.64 UR8, c[0x4][0x70] ;  /* 0x01000e00ff0877ac */ /* 0x000ea20008000a00 */
[----:B------:R-:W-:Y:S01]  /*7120*/  MOV R3, 0x0 ;  /* 0x0000000000037802 */ /* 0x000fe20000000f00 */
[----:B------:R-:W-:Y:S02]  /*7130*/  HFMA2 R12, -RZ, RZ, 0, 5.9604644775390625e-08 ;  /* 0x00000001ff0c7431 */ /* 0x000fe400000001ff */
[----:B------:R-:W-:Y:S02]  /*7140*/  IMAD.MOV.U32 R8, RZ, RZ, 0x192 ;  /* 0x00000192ff087424 */ /* 0x000fe400078e00ff */
[----:B------:R-:W-:Y:S01]  /*7150*/  IMAD.MOV.U32 R13, RZ, RZ, RZ ;  /* 0x000000ffff0d7224 */ /* 0x000fe200078e00ff */
[----:B------:R-:W5:Y:S01]  /*7160*/  LDCU.64 UR6, c[0x4][0x78] ;  /* 0x01000f00ff0677ac */ /* 0x000f620008000a00 */
[----:B---3--:R-:W3:Y:S01]  /*7170*/  LDC.64 R2, c[0x4][R3] ;  /* 0x0100000003027b82 */ /* 0x008ee20000000a00 */
[----:B------:R-:W4:Y:S01]  /*7180*/  LDCU.64 UR4, c[0x4][0x10] ;  /* 0x01000200ff0477ac */ /* 0x000f220008000a00 */
[----:B--2---:R-:W-:Y:S01]  /*7190*/  MOV R5, UR9 ;  /* 0x0000000900057c02 */ /* 0x004fe20008000f00 */
[----:B------:R-:W-:Y:S01]  /*71a0*/  IMAD.U32 R4, RZ, RZ, UR8 ;  /* 0x00000008ff047e24 */ /* 0x000fe2000f8e00ff */
[----:B-----5:R-:W-:Y:S01]  /*71b0*/  MOV R7, UR7 ;  /* 0x0000000700077c02 */ /* 0x020fe20008000f00 */
[----:B------:R-:W-:Y:S01]  /*71c0*/  IMAD.U32 R6, RZ, RZ, UR6 ;  /* 0x00000006ff067e24 */ /* 0x000fe2000f8e00ff */
[----:B----4-:R-:W-:Y:S01]  /*71d0*/  MOV R11, UR5 ;  /* 0x00000005000b7c02 */ /* 0x010fe20008000f00 */
[----:B------:R-:W-:Y:S02]  /*71e0*/  IMAD.U32 R10, RZ, RZ, UR4 ;  /* 0x00000004ff0a7e24 */ /* 0x000fe4000f8e00ff */
[----:B------:R-:W-:Y:S07]  /*71f0*/  LEPC R20, `(.L_x_126) ;  /* 0x000000001014794e */ /* 0x000fee0000000000 */
[----:B-1-3--:R-:W-:Y:S05]  /*7200*/  CALL.ABS.NOINC R2 ;  /* 0x0000000002007343 */ /* 0x00afea0003c00000 */
.L_x_126:
[----:B------:R-:W-:Y:S01]  /*7210*/  ISETP.NE.AND P6, PT, R78, RZ, PT ;  /* 0x000000ff4e00720c */ /* 0x000fe20003fc5270 */
[----:B------:R-:W-:Y:S05]  /*7220*/  WARPSYNC.ALL ;  /* 0x0000000000007948 */ /* 0x000fea0003800000 */
[----:B------:R-:W-:Y:S01]  /*7230*/  R2UR UR4, R34 ;  /* 0x00000000220472ca */ /* 0x000fe200000e0000 */
[--C-:B----4-:R-:W-:Y:S01]  /*7240*/  HADD2.F32 R20, -RZ, R40.reuse.H0_H0 ;  /* 0x20000028ff147230 */ /* 0x110fe20000004100 */
[----:B------:R-:W-:Y:S01]  /*7250*/  ISETP.NE.AND P0, PT, R72, RZ, PT ;  /* 0x000000ff4800720c */ /* 0x000fe20003f05270 */
[----:B------:R-:W-:Y:S01]  /*7260*/  HADD2.F32 R21, -RZ, R40.H1_H1 ;  /* 0x30000028ff157230 */ /* 0x000fe20000004100 */
[----:B------:R-:W-:Y:S01]  /*7270*/  MOV R82, UR51 ;  /* 0x0000003300527c02 */ /* 0x000fe20008000f00 */
[--C-:B------:R-:W-:Y:S01]  /*7280*/  HADD2.F32 R36, -RZ, R41.reuse.H1_H1 ;  /* 0x30000029ff247230 */ /* 0x100fe20000004100 */
[----:B------:R-:W-:Y:S01]  /*7290*/  MOV R83, UR37 ;  /* 0x0000002500537c02 */ /* 0x000fe20008000f00 */
[----:B-1----:R-:W-:Y:S01]  /*72a0*/  HADD2.F32 R37, -RZ, R48.H0_H0 ;  /* 0x20000030ff257230 */ /* 0x002fe20000004100 */
[----:B------:R-:W-:Y:S01]  /*72b0*/  @P6 LEA R82, R82, UR48, 0x3 ;  /* 0x0000003052526c11 */ /* 0x000fe2000f8e18ff */
[----:B------:R-:W-:Y:S01]  /*72c0*/  BSSY.RECONVERGENT B0, `(.L_x_127) ;  /* 0x0000052000007945 */ /* 0x000fe20003800200 */
[----:B------:R-:W-:Y:S02]  /*72d0*/  @P6 SHF.L.U32 R88, R71, 0x1f, RZ ;  /* 0x0000001f47586819 */ /* 0x000fe400000006ff */
[----:B------:R-:W-:Y:S01]  /*72e0*/  @P6 IADD3 R82, PT, PT, R82, 0x80, RZ ;  /* 0x0000008052526810 */ /* 0x000fe20007ffe0ff */
[----:B---3--:R-:W1:Y:S03]  /*72f0*/  LDTM.x16 R4, tmem[UR4+0x10] ;  /* 0x00001004000479ee */ /* 0x008e660008240000 */
[----:B------:R-:W-:Y:S02]  /*7300*/  @P6 PRMT R82, R83, 0x654, R82 ;  /* 0x0000065453526816 */ /* 0x000fe40000000052 */
[----:B------:R-:W-:Y:S01]  /*7310*/  LEA R83, R38, UR48, 0x3 ;  /* 0x0000003026537c11 */ /* 0x000fe2000f8e18ff */
[C---:B-1----:R-:W-:Y:S01]  /*7320*/  FMUL R0, R32.reuse, R4 ;  /* 0x0000000420007220 */ /* 0x042fe20000400000 */
[C---:B------:R-:W-:Y:S01]  /*7330*/  FMUL R2, R32.reuse, R5 ;  /* 0x0000000520027220 */ /* 0x040fe20000400000 */
[C---:B------:R-:W-:Y:S01]  /*7340*/  FMUL R3, R32.reuse, R6 ;  /* 0x0000000620037220 */ /* 0x040fe20000400000 */
[C---:B------:R-:W-:Y:S01]  /*7350*/  FMUL R7, R32.reuse, R7 ;  /* 0x0000000720077220 */ /* 0x040fe20000400000 */
[C---:B------:R-:W-:Y:S01]  /*7360*/  FFMA R0, R35.reuse, R20, R0 ;  /* 0x0000001423007223 */ /* 0x040fe20000000000 */
[----:B------:R-:W-:Y:S02]  /*7370*/  HADD2.F32 R20, -RZ, R41.H0_H0 ;  /* 0x20000029ff147230 */ /* 0x000fe40000004100 */
[C---:B------:R-:W-:Y:S01]  /*7380*/  FFMA R2, R35.reuse, R21, R2 ;  /* 0x0000001523027223 */ /* 0x040fe20000000002 */
[C---:B------:R-:W-:Y:S01]  /*7390*/  FMUL R4, R32.reuse, R8 ;  /* 0x0000000820047220 */ /* 0x040fe20000400000 */
[C---:B------:R-:W-:Y:S01]  /*73a0*/  FMUL R5, R32.reuse, R9 ;  /* 0x0000000920057220 */ /* 0x040fe20000400000 */
[--C-:B------:R-:W-:Y:S02]  /*73b0*/  HADD2.F32 R21, -RZ, R43.reuse.H0_H0 ;  /* 0x2000002bff157230 */ /* 0x100fe40000004100 */
[C---:B------:R-:W-:Y:S01]  /*73c0*/  FFMA R3, R35.reuse, R20, R3 ;  /* 0x0000001423037223 */ /* 0x040fe20000000003 */
[--C-:B------:R-:W-:Y:S02]  /*73d0*/  HADD2.F32 R20, -RZ, R42.reuse.H0_H0 ;  /* 0x2000002aff147230 */ /* 0x100fe40000004100 */
[C---:B------:R-:W-:Y:S01]  /*73e0*/  FFMA R7, R35.reuse, R36, R7 ;  /* 0x0000002423077223 */ /* 0x040fe20000000007 */
[C---:B------:R-:W-:Y:S01]  /*73f0*/  FMUL R6, R32.reuse, R10 ;  /* 0x0000000a20067220 */ /* 0x040fe20000400000 */
[----:B------:R-:W-:Y:S02]  /*7400*/  HADD2.F32 R36, -RZ, R43.H1_H1 ;  /* 0x3000002bff247230 */ /* 0x000fe40000004100 */
[C---:B------:R-:W-:Y:S01]  /*7410*/  FMUL R11, R32.reuse, R11 ;  /* 0x0000000b200b7220 */ /* 0x040fe20000400000 */
[C---:B------:R-:W-:Y:S01]  /*7420*/  FFMA R4, R35.reuse, R20, R4 ;  /* 0x0000001423047223 */ /* 0x040fe20000000004 */
[----:B------:R-:W-:Y:S02]  /*7430*/  HADD2.F32 R20, -RZ, R42.H1_H1 ;  /* 0x3000002aff147230 */ /* 0x000fe40000004100 */
[C---:B------:R-:W-:Y:S01]  /*7440*/  FMUL R8, R32.reuse, R12 ;  /* 0x0000000c20087220 */ /* 0x040fe20000400000 */
[C---:B------:R-:W-:Y:S01]  /*7450*/  FMUL R9, R32.reuse, R13 ;  /* 0x0000000d20097220 */ /* 0x040fe20000400000 */
[C---:B------:R-:W-:Y:S01]  /*7460*/  FMUL R10, R32.reuse, R14 ;  /* 0x0000000e200a7220 */ /* 0x040fe20000400000 */
[C---:B------:R-:W-:Y:S01]  /*7470*/  FMUL R15, R32.reuse, R15 ;  /* 0x0000000f200f7220 */ /* 0x040fe20000400000 */
[C---:B------:R-:W-:Y:S01]  /*7480*/  FFMA R5, R35.reuse, R20, R5 ;  /* 0x0000001423057223 */ /* 0x040fe20000000005 */
[----:B------:R-:W-:Y:S02]  /*7490*/  HADD2.F32 R20, -RZ, R48.H1_H1 ;  /* 0x30000030ff147230 */ /* 0x000fe40000004100 */
[C---:B------:R-:W-:Y:S01]  /*74a0*/  FFMA R6, R35.reuse, R21, R6 ;  /* 0x0000001523067223 */ /* 0x040fe20000000006 */
[C---:B------:R-:W-:Y:S01]  /*74b0*/  FFMA R11, R35.reuse, R36, R11 ;  /* 0x00000024230b7223 */ /* 0x040fe2000000000b */
[C---:B------:R-:W-:Y:S01]  /*74c0*/  FFMA R8, R35.reuse, R37, R8 ;  /* 0x0000002523087223 */ /* 0x040fe20000000008 */
[--C-:B------:R-:W-:Y:S02]  /*74d0*/  HADD2.F32 R21, -RZ, R49.reuse.H0_H0 ;  /* 0x20000031ff157230 */ /* 0x100fe40000004100 */
[C---:B------:R-:W-:Y:S01]  /*74e0*/  FFMA R9, R35.reuse, R20, R9 ;  /* 0x0000001423097223 */ /* 0x040fe20000000009 */
[----:B------:R-:W-:Y:S02]  /*74f0*/  HADD2.F32 R20, -RZ, R49.H1_H1 ;  /* 0x30000031ff147230 */ /* 0x000fe40000004100 */
[C---:B------:R-:W-:Y:S01]  /*7500*/  FMUL R12, R32.reuse, R16 ;  /* 0x00000010200c7220 */ /* 0x040fe20000400000 */
[C---:B------:R-:W-:Y:S01]  /*7510*/  FMUL R13, R32.reuse, R17 ;  /* 0x00000011200d7220 */ /* 0x040fe20000400000 */
[C---:B------:R-:W-:Y:S01]  /*7520*/  FFMA R10, R35.reuse, R21, R10 ;  /* 0x00000015230a7223 */ /* 0x040fe2000000000a */
[--C-:B------:R-:W-:Y:S02]  /*7530*/  HADD2.F32 R21, -RZ, R50.reuse.H0_H0 ;  /* 0x20000032ff157230 */ /* 0x100fe40000004100 */
[C---:B------:R-:W-:Y:S01]  /*7540*/  FFMA R15, R35.reuse, R20, R15 ;  /* 0x00000014230f7223 */ /* 0x040fe2000000000f */
[----:B------:R-:W-:Y:S02]  /*7550*/  HADD2.F32 R20, -RZ, R50.H1_H1 ;  /* 0x30000032ff147230 */ /* 0x000fe40000004100 */
[C---:B------:R-:W-:Y:S01]  /*7560*/  FMUL R14, R32.reuse, R18 ;  /* 0x00000012200e7220 */ /* 0x040fe20000400000 */
[--C-:B------:R-:W-:Y:S02]  /*7570*/  HADD2.F32 R37, -RZ, R51.reuse.H0_H0 ;  /* 0x20000033ff257230 */ /* 0x100fe40000004100 */
[----:B------:R-:W-:Y:S01]  /*7580*/  FMUL R19, R32, R19 ;  /* 0x0000001320137220 */ /* 0x000fe20000400000 */
[----:B------:R-:W-:Y:S01]  /*7590*/  HADD2.F32 R36, -RZ, R51.H1_H1 ;  /* 0x30000033ff247230 */ /* 0x000fe20000004100 */
        /* <DEDUP_REMOVED lines=22> */
[----:B------:R-:W-:Y:S02]  /*7700*/  UIADD3 UR12, UP0, UPT, UR52, 0x680, URZ ;  /* 0x00000680340c7890 */ /* 0x000fe4000ff1e0ff */
[----:B------:R-:W-:Y:S02]  /*7710*/  UIADD3 UR9, UPT, UPT, UR41, 0x10, URZ ;  /* 0x0000001029097890 */ /* 0x000fe4000fffe0ff */
[----:B------:R-:W-:Y:S02]  /*7720*/  UIADD3 UR8, UPT, UPT, UR48, 0x1200, URZ ;  /* 0x0000120030087890 */ /* 0x000fe4000fffe0ff */
[----:B------:R-:W-:Y:S01]  /*7730*/  UIADD3.X UR13, UPT, UPT, URZ, UR53, URZ, UP0, !UPT ;  /* 0x00000035ff0d7290 */ /* 0x000fe200087fe4ff */
[----:B------:R-:W-:Y:S01]  /*7740*/  UMOV UR10, UR42 ;  /* 0x0000002a000a7c82 */ /* 0x000fe20008000000 */
[----:B------:R-:W-:Y:S01]  /*7750*/  UMOV UR11, UR36 ;  /* 0x00000024000b7c82 */ /* 0x000fe20008000000 */
[----:B------:R-:W-:Y:S02]  /*7760*/  UIADD3 UR5, UPT, UPT, UR41, 0x50, URZ ;  /* 0x0000005029057890 */ /* 0x000fe4000fffe0ff */
[----:B------:R-:W-:Y:S01]  /*7770*/  UIADD3 UR4, UPT, UPT, UR48, 0x1a00, URZ ;  /* 0x00001a0030047890 */ /* 0x000fe2000fffe0ff */
[----:B------:R-:W-:Y:S03]  /*7780*/  UMOV UR6, UR42 ;  /* 0x0000002a00067c82 */ /* 0x000fe60008000000 */
[----:B------:R2:W-:Y:S01]  /*7790*/  UTMASTG.3D [UR8], [UR12] ;  /* 0x000000080c0073b5 */ /* 0x0005e20008010000 */
[----:B------:R-:W-:Y:S04]  /*77a0*/  UMOV UR7, UR36 ;  /* 0x0000002400077c82 */ /* 0x000fe80008000000 */
[----:B------:R2:W-:Y:S01]  /*77b0*/  UTMASTG.3D [UR4], [UR12] ;  /* 0x000000040c0073b5 */ /* 0x0005e20008010000 */
[----:B------:R0:W-:Y:S01]  /*77c0*/  UTMACMDFLUSH ;  /* 0x00000000000079b7 */ /* 0x0001e20000000000 */
[----:B--2---:R-:W-:Y:S04]  /*77d0*/  DEPBAR.LE SB0, 0x1 ;  /* 0x000080400000791a */ /* 0x004fe80000000000 */
.L_x_128:
[----:B------:R-:W-:Y:S05]  /*77e0*/  BSYNC.RECONVERGENT B0 ;  /* 0x0000000000007941 */ /* 0x000fea0003800200 */
.L_x_127:
[----:B------:R-:W-:Y:S01]  /*77f0*/  BAR.SYNC.DEFER_BLOCKING 0x1, 0x80 ;  /* 0x0042000000007b1d */ /* 0x000fe20000010000 */
[----:B------:R-:W-:Y:S04]  /*7800*/  UIADD3 UR40, UPT, UPT, UR51, 0x1, URZ ;  /* 0x0000000133287890 */ /* 0x000fe8000fffe0ff */
[----:B------:R-:W-:Y:S04]  /*7810*/  UISETP.NE.AND UP0, UPT, UR40, 0x4, UPT ;  /* 0x000000042800788c */ /* 0x000fe8000bf05270 */
[----:B------:R-:W-:Y:S01]  /*7820*/  USEL UR40, UR40, URZ, UP0 ;  /* 0x000000ff28287287 */ /* 0x000fe20008000000 */
[----:B------:R2:W-:Y:S01]  /*7830*/  @P6 SYNCS.ARRIVE.TRANS64.RED.A1T0 RZ, [R82+URZ], RZ ;  /* 0x000000ff52ff69a7 */ /* 0x0005e200081004ff */
[----:B------:R-:W-:Y:S01]  /*7840*/  BSSY B1, `(.L_x_129) ;  /* 0x0000013000017945 */ /* 0x000fe20003800000 */
[----:B------:R-:W3:Y:S02]  /*7850*/  @P6 SYNCS.PHASECHK.TRANS64.TRYWAIT P0, [R83+URZ+0x60], R88 ;  /* 0x00006058530065a7 */ /* 0x000ee400080011ff */
[----:B---3--:R-:W-:Y:S01]  /*7860*/  @P6 SEL R39, RZ, 0x1, !P0 ;  /* 0x00000001ff276807 */ /* 0x008fe20004000000 */
[----:B--2---:R-:W-:Y:S06]  /*7870*/  @!P6 BRA `(.L_x_130) ;  /* 0x00000000003ce947 */ /* 0x004fec0003800000 */
[----:B------:R-:W-:Y:S01]  /*7880*/  ISETP.NE.AND P1, PT, R80, RZ, PT ;  /* 0x000000ff5000720c */ /* 0x000fe20003f25270 */
[----:B------:R-:W-:Y:S01]  /*7890*/  BSSY B0, `(.L_x_131) ;  /* 0x0000009000007945 */ /* 0x000fe20003800000 */
[----:B------:R-:W-:Y:S11]  /*78a0*/  ISETP.NE.AND P0, PT, R39, RZ, PT ;  /* 0x000000ff2700720c */ /* 0x000ff60003f05270 */
[----:B------:R-:W-:Y:S05]  /*78b0*/  @P1 IMAD R2, R38, 0x1000, R77 ;  /* 0x0000100026021824 */ /* 0x000fea00078e024d */
[----:B------:R-:W-:Y:S05]  /*78c0*/  @P1 IADD3 R0, PT, PT, R2, UR48, RZ ;  /* 0x0000003002001c10 */ /* 0x000fea000fffe0ff */
[----:B------:R-:W-:Y:S01]  /*78d0*/  @P1 IMAD.IADD R0, R81, 0x1, R0 ;  /* 0x0000000151001824 */ /* 0x000fe200078e0200 */
[----:B------:R-:W-:Y:S06]  /*78e0*/  @P0 BRA `(.L_x_132) ;  /* 0x00000000000c0947 */ /* 0x000fec0003800000 */
[----:B------:R-:W-:Y:S04]  /*78f0*/  SHF.L.U32 R4, R71, 0x1f, RZ ;  /* 0x0000001f47047819 */ /* 0x000fe800000006ff */
[----:B------:R-:W2:Y:S02]  /*7900*/  SYNCS.PHASECHK.TRANS64.TRYWAIT P0, [R83+URZ+0x60], R4 ;  /* 0x00006004530075a7 */ /* 0x000ea400080011ff */
[----:B--2---:R-:W-:Y:S05]  /*7910*/  @!P0 BRA `(.L_x_133) ;  /* 0x0000002000208947 */ /* 0x004fea0003800000 */
.L_x_132:
[----:B------:R-:W-:Y:S05]  /*7920*/  BSYNC B0 ;  /* 0x0000000000007941 */ /* 0x000fea0003800000 */
.L_x_131:
[----:B------:R-:W-:Y:S02]  /*7930*/  ISETP.NE.AND P0, PT, R80, RZ, PT ;  /* 0x000000ff5000720c */ /* 0x000fe40003f05270 */
[----:B------:R-:W-:Y:S11]  /*7940*/  IADD3 R38, PT, PT, R38, 0x1, RZ ;  /* 0x0000000126267810 */ /* 0x000ff60007ffe0ff */
[----:B------:R3:W4:Y:S04]  /*7950*/  @P0 LDS.128 R40, [R2+UR48+0x200] ;  /* 0x0002003002280984 */ /* 0x0007280008000c00 */
[----:B------:R3:W1:Y:S02]  /*7960*/  @P0 LDS.128 R48, [R0+0x200] ;  /* 0x0002000000300984 */ /* 0x0006640000000c00 */
.L_x_130:
[----:B------:R-:W-:Y:S05]  /*7970*/  BSYNC B1 ;  /* 0x0000000000017941 */ /* 0x000fea0003800000 */
.L_x_129:
[----:B------:R-:W-:Y:S05]  /*7980*/  VIADD R3, R34, 0x20 ;  /* 0x0000002022037836 */ /* 0x000fea0000000000 */
[----:B------:R-:W-:Y:S04]  /*7990*/  SHF.R.U32.HI R3, RZ, 0x15, R3 ;  /* 0x00000015ff037819 */ /* 0x000fe80000011603 */
[----:B------:R-:W-:Y:S11]  /*79a0*/  LOP3.LUT P0, RZ, R3, 0x3, R66, 0x48, !PT ;  /* 0x0000000303ff7812 */ /* 0x000ff60007804842 */
[----:B------:R-:W-:Y:S02]  /*79b0*/  @!UPT UIADD3 URZ, UPT, UPT, URZ, URZ, URZ ;  /* 0x000000fffffff290 */ /* 0x000fe4000fffe0ff */
[----:B------:R-:W-:Y:S05]  /*79c0*/  @!P0 BRA `(.L_x_134) ;  /* 0x0000000000408947 */ /* 0x000fea0003800000 */
[----:B------:R-:W5:Y:S01]  /*79d0*/  LDCU.64 UR8, c[0x4][0x70] ;  /* 0x01000e00ff0877ac */ /* 0x000f620008000a00 */
[----:B------:R-:W-:Y:S01]  /*79e0*/  MOV R3, 0x0 ;  /* 0x0000000000037802 */ /* 0x000fe20000000f00 */
[----:B------:R-:W-:Y:S02]  /*79f0*/  HFMA2 R12, -RZ, RZ, 0, 5.9604644775390625e-08 ;  /* 0x00000001ff0c7431 */ /* 0x000fe400000001ff */
[----:B------:R-:W-:Y:S02]  /*7a00*/  IMAD.MOV.U32 R8, RZ, RZ, 0x192 ;  /* 0x00000192ff087424 */ /* 0x000fe400078e00ff */
[----:B------:R-:W-:Y:S01]  /*7a10*/  IMAD.MOV.U32 R13, RZ, RZ, RZ ;  /* 0x000000ffff0d7224 */ /* 0x000fe200078e00ff */
[----:B------:R-:W4:Y:S01]  /*7a20*/  LDCU.64 UR6, c[0x4][0x78] ;  /* 0x01000f00ff0677ac */ /* 0x000f220008000a00 */
[----:B---3--:R-:W3:Y:S01]  /*7a30*/  LDC.64 R2, c[0x4][R3] ;  /* 0x0100000003027b82 */ /* 0x008ee20000000a00 */
[----:B------:R-:W1:Y:S01]  /*7a40*/  LDCU.64 UR4, c[0x4][0x10] ;  /* 0x01000200ff0477ac */ /* 0x000e620008000a00 */
[----:B-----5:R-:W-:Y:S01]  /*7a50*/  MOV R5, UR9 ;  /* 0x0000000900057c02 */ /* 0x020fe20008000f00 */
[----:B--2---:R-:W-:Y:S01]  /*7a60*/  IMAD.U32 R4, RZ, RZ, UR8 ;  /* 0x00000008ff047e24 */ /* 0x004fe2000f8e00ff */
[----:B----4-:R-:W-:Y:S01]  /*7a70*/  MOV R7, UR7 ;  /* 0x0000000700077c02 */ /* 0x010fe20008000f00 */
[----:B------:R-:W-:Y:S01]  /*7a80*/  IMAD.U32 R6, RZ, RZ, UR6 ;  /* 0x00000006ff067e24 */ /* 0x000fe2000f8e00ff */
[----:B-1----:R-:W-:Y:S01]  /*7a90*/  MOV R11, UR5 ;  /* 0x00000005000b7c02 */ /* 0x002fe20008000f00 */
[----:B------:R-:W-:Y:S02]  /*7aa0*/  IMAD.U32 R10, RZ, RZ, UR4 ;  /* 0x00000004ff0a7e24 */ /* 0x000fe4000f8e00ff */
[----:B------:R-:W-:Y:S07]  /*7ab0*/  LEPC R20, `(.L_x_134) ;  /* 0x000000001014794e */ /* 0x000fee0000000000 */
[----:B---3--:R-:W-:Y:S05]  /*7ac0*/  CALL.ABS.NOINC R2 ;  /* 0x0000000002007343 */ /* 0x008fea0003c00000 */
.L_x_134:
        /* <DEDUP_REMOVED lines=8> */
[----:B--2---:R-:W-:Y:S01]  /*7b50*/  MOV R83, UR37 ;  /* 0x0000002500537c02 */ /* 0x004fe20008000f00 */
[----:B-1----:R-:W-:Y:S01]  /*7b60*/  HADD2.F32 R37, -RZ, R48.H0_H0 ;  /* 0x20000030ff257230 */ /* 0x002fe20000004100 */
[----:B------:R-:W-:Y:S01]  /*7b70*/  @P6 LEA R82, R82, UR48, 0x3 ;  /* 0x0000003052526c11 */ /* 0x000fe2000f8e18ff */
[----:B------:R-:W-:Y:S01]  /*7b80*/  BSSY.RECONVERGENT B0, `(.L_x_135) ;  /* 0x0000052000007945 */ /* 0x000fe20003800200 */
[----:B------:R-:W-:Y:S02]  /*7b90*/  LEA R88, R38, UR48, 0x3 ;  /* 0x0000003026587c11 */ /* 0x000fe4000f8e18ff */
[----:B------:R-:W-:Y:S01]  /*7ba0*/  @P6 IADD3 R82, PT, PT, R82, 0x80, RZ ;  /* 0x0000008052526810 */ /* 0x000fe20007ffe0ff */
[----:B------:R-:W3:Y:S03]  /*7bb0*/  LDTM.x16 R4, tmem[UR4+0x20] ;  /* 0x00002004000479ee */ /* 0x000ee60008240000 */
[----:B------:R-:W-:Y:S02]  /*7bc0*/  @P6 PRMT R82, R83, 0x654, R82 ;  /* 0x0000065453526816 */ /* 0x000fe40000000052 */
[----:B------:R-:W-:Y:S01]  /*7bd0*/  @P6 SHF.L.U32 R83, R71, 0x1f, RZ ;  /* 0x0000001f47536819 */ /* 0x000fe200000006ff */
[C---:B---3--:R-:W-:Y:S01]  /*7be0*/  FMUL R0, R32.reuse, R4 ;  /* 0x0000000420007220 */ /* 0x048fe20000400000 */
        /* <DEDUP_REMOVED lines=75> */
.L_x_136:
[----:B------:R-:W-:Y:S05]  /*80a0*/  BSYNC.RECONVERGENT B0 ;  /* 0x0000000000007941 */ /* 0x000fea0003800200 */
.L_x_135:
        /* <DEDUP_REMOVED lines=19> */
.L_x_140:
[----:B------:R-:W-:Y:S05]  /*81e0*/  BSYNC B0 ;  /* 0x0000000000007941 */ /* 0x000fea0003800000 */
.L_x_139:
[----:B------:R-:W-:Y:S11]  /*81f0*/  ISETP.NE.AND P0, PT, R80, RZ, PT ;  /* 0x000000ff5000720c */ /* 0x000ff60003f05270 */
[----:B------:R-:W-:Y:S02]  /*8200*/  @!UPT UIADD3 URZ, UPT, UPT, URZ, URZ, URZ ;  /* 0x000000fffffff290 */ /* 0x000fe4000fffe0ff */
[----:B------:R3:W4:Y:S04]  /*8210*/  @P0 LDS.128 R40, [R38+UR48+0x200] ;  /* 0x0002003026280984 */ /* 0x0007280008000c00 */
[----:B------:R3:W1:Y:S02]  /*8220*/  @P0 LDS.128 R48, [R81+0x200] ;  /* 0x0002000051300984 */ /* 0x0006640000000c00 */
.L_x_138:
[----:B------:R-:W-:Y:S05]  /*8230*/  BSYNC B1 ;  /* 0x0000000000017941 */ /* 0x000fea0003800000 */
.L_x_137:
        /* <DEDUP_REMOVED lines=11> */
[----:B------:R-:W1:Y:S01]  /*82f0*/  LDC.64 R2, c[0x4][R3] ;  /* 0x0100000003027b82 */ /* 0x000e620000000a00 */
[----:B------:R-:W3:Y:S01]  /*8300*/  LDCU.64 UR4, c[0x4][0x10] ;  /* 0x01000200ff0477ac */ /* 0x000ee20008000a00 */
[----:B--2---:R-:W-:Y:S01]  /*8310*/  MOV R5, UR9 ;  /* 0x0000000900057c02 */ /* 0x004fe20008000f00 */
[----:B------:R-:W-:Y:S01]  /*8320*/  IMAD.U32 R4, RZ, RZ, UR8 ;  /* 0x00000008ff047e24 */ /* 0x000fe2000f8e00ff */
[----:B-----5:R-:W-:Y:S01]  /*8330*/  MOV R7, UR7 ;  /* 0x0000000700077c02 */ /* 0x020fe20008000f00 */
[----:B------:R-:W-:Y:S01]  /*8340*/  IMAD.U32 R6, RZ, RZ, UR6 ;  /* 0x00000006ff067e24 */ /* 0x000fe2000f8e00ff */
[----:B---3--:R-:W-:Y:S01]  /*8350*/  MOV R11, UR5 ;  /* 0x00000005000b7c02 */ /* 0x008fe20008000f00 */
[----:B------:R-:W-:Y:S02]  /*8360*/  IMAD.U32 R10, RZ, RZ, UR4 ;  /* 0x00000004ff0a7e24 */ /* 0x000fe4000f8e00ff */
[----:B------:R-:W-:Y:S07]  /*8370*/  LEPC R20, `(.L_x_142) ;  /* 0x000000001014794e */ /* 0x000fee0000000000 */
[----:B-1--4-:R-:W-:Y:S05]  /*8380*/  CALL.ABS.NOINC R2 ;  /* 0x0000000002007343 */ /* 0x012fea0003c00000 */
.L_x_142:
[----:B------:R-:W-:Y:S01]  /*8390*/  ISETP.NE.AND P0, PT, R72, RZ, PT ;  /* 0x000000ff4800720c */ /* 0x000fe20003f05270 */
[----:B------:R-:W-:Y:S05]  /*83a0*/  WARPSYNC.ALL ;  /* 0x0000000000007948 */ /* 0x000fea0003800000 */
[----:B------:R-:W-:Y:S01]  /*83b0*/  R2UR UR4, R34 ;  /* 0x00000000220472ca */ /* 0x000fe200000e0000 */
[--C-:B----4-:R-:W-:Y:S01]  /*83c0*/  HADD2.F32 R20, -RZ, R40.reuse.H0_H0 ;  /* 0x20000028ff147230 */ /* 0x110fe20000004100 */
[----:B------:R-:W-:Y:S01]  /*83d0*/  IADD3 R74, PT, PT, R74, 0xf0, RZ ;  /* 0x000000f04a4a7810 */ /* 0x000fe20007ffe0ff */
[----:B------:R-:W-:Y:S01]  /*83e0*/  HADD2.F32 R36, -RZ, R40.H1_H1 ;  /* 0x30000028ff247230 */ /* 0x000fe20000004100 */
[----:B------:R-:W-:Y:S01]  /*83f0*/  BSSY.RECONVERGENT B0, `(.L_x_143) ;  /* 0x0000053000007945 */ /* 0x000fe20003800200 */
[--C-:B------:R-:W-:Y:S01]  /*8400*/  HADD2.F32 R21, -RZ, R41.reuse.H0_H0 ;  /* 0x20000029ff157230 */ /* 0x100fe20000004100 */
[----:B------:R-:W-:Y:S01]  /*8410*/  LOP3.LUT R74, R74, 0xfefffff8, RZ, 0xc0, !PT ;  /* 0xfefffff84a4a7812 */ /* 0x000fe200078ec0ff */
[----:B---3--:R-:W-:Y:S02]  /*8420*/  HADD2.F32 R38, -RZ, R41.H1_H1 ;  /* 0x30000029ff267230 */ /* 0x008fe40000004100 */
[--C-:B------:R-:W-:Y:S02]  /*8430*/  HADD2.F32 R37, -RZ, R42.reuse.H0_H0 ;  /* 0x2000002aff257230 */ /* 0x100fe40000004100 */
[----:B------:R-:W-:Y:S02]  /*8440*/  HADD2.F32 R40, -RZ, R42.H1_H1 ;  /* 0x3000002aff287230 */ /* 0x000fe40000004100 */
[----:B------:R-:W2:Y:S01]  /*8450*/  LDTM.x16 R4, tmem[UR4+0x30] ;  /* 0x00003004000479ee */ /* 0x000ea20008240000 */
[----:B------:R-:W-:Y:S01]  /*8460*/  NOP ;  /* 0x0000000000007918 */ /* 0x000fe20000000000 */
[----:B--2---:R2:W-:Y:S01]  /*8470*/  SYNCS.ARRIVE.TRANS64.RED.A1T0 RZ, [R74+URZ], RZ ;  /* 0x000000ff4aff79a7 */ /* 0x0045e200081004ff */
[--C-:B------:R-:W-:Y:S02]  /*8480*/  HADD2.F32 R39, -RZ, R43.reuse.H0_H0 ;  /* 0x2000002bff277230 */ /* 0x100fe40000004100 */
[----:B------:R-:W-:Y:S02]  /*8490*/  HADD2.F32 R42, -RZ, R43.H1_H1 ;  /* 0x3000002bff2a7230 */ /* 0x000fe40000004100 */
[--C-:B-1----:R-:W-:Y:S02]  /*84a0*/  HADD2.F32 R41, -RZ, R48.reuse.H0_H0 ;  /* 0x20000030ff297230 */ /* 0x102fe40000004100 */
[----:B------:R-:W-:Y:S02]  /*84b0*/  HADD2.F32 R43, -RZ, R48.H1_H1 ;  /* 0x30000030ff2b7230 */ /* 0x000fe40000004100 */
[--C-:B------:R-:W-:Y:S02]  /*84c0*/  HADD2.F32 R44, -RZ, R49.reuse.H0_H0 ;  /* 0x20000031ff2c7230 */ /* 0x100fe40000004100 */
[----:B------:R-:W-:Y:S02]  /*84d0*/  HADD2.F32 R46, -RZ, R49.H1_H1 ;  /* 0x30000031ff2e7230 */ /* 0x000fe40000004100 */
[--C-:B------:R-:W-:Y:S02]  /*84e0*/  HADD2.F32 R45, -RZ, R50.reuse.H0_H0 ;  /* 0x20000032ff2d7230 */ /* 0x100fe40000004100 */
[----:B------:R-:W-:Y:S02]  /*84f0*/  HADD2.F32 R48, -RZ, R50.H1_H1 ;  /* 0x30000032ff307230 */ /* 0x000fe40000004100 */
[--C-:B------:R-:W-:Y:S02]  /*8500*/  HADD2.F32 R47, -RZ, R51.reuse.H0_H0 ;  /* 0x20000033ff2f7230 */ /* 0x100fe40000004100 */
[----:B------:R-:W-:Y:S02]  /*8510*/  HADD2.F32 R50, -RZ, R51.H1_H1 ;  /* 0x30000033ff327230 */ /* 0x000fe40000004100 */
[C---:B------:R-:W-:Y:S01]  /*8520*/  FMUL R4, R32.reuse, R4 ;  /* 0x0000000420047220 */ /* 0x040fe20000400000 */
[C---:B------:R-:W-:Y:S01]  /*8530*/  FMUL R5, R32.reuse, R5 ;  /* 0x0000000520057220 */ /* 0x040fe20000400000 */
[C---:B------:R-:W-:Y:S01]  /*8540*/  FMUL R6, R32.reuse, R6 ;  /* 0x0000000620067220 */ /* 0x040fe20000400000 */
[C---:B------:R-:W-:Y:S01]  /*8550*/  FMUL R7, R32.reuse, R7 ;  /* 0x0000000720077220 */ /* 0x040fe20000400000 */
[C---:B------:R-:W-:Y:S01]  /*8560*/  FFMA R4, R35.reuse, R20, R4 ;  /* 0x0000001423047223 */ /* 0x040fe20000000004 */
        /* <DEDUP_REMOVED lines=21> */
[----:B------:R-:W-:Y:S01]  /*86c0*/  FFMA R15, R35, R46, R15 ;  /* 0x0000002e230f7223 */ /* 0x000fe2000000000f */
        /* <DEDUP_REMOVED lines=20> */
[----:B-1----:R-:W1:Y:S02]  /*8810*/  FENCE.VIEW.ASYNC.S ;  /* 0x00000000000073c6 */ /* 0x002e640000000000 */
[----:B-1----:R-:W-:Y:S06]  /*8820*/  BAR.SYNC.DEFER_BLOCKING 0x1, 0x80 ;  /* 0x0042000000007b1d */ /* 0x002fec0000010000 */
        /* <DEDUP_REMOVED lines=14> */
[----:B-1----:R-:W-:Y:S04]  /*8910*/  DEPBAR.LE SB0, 0x1 ;  /* 0x000080400000791a */ /* 0x002fe80000000000 */
.L_x_144:
[----:B------:R-:W-:Y:S05]  /*8920*/  BSYNC.RECONVERGENT B0 ;  /* 0x0000000000007941 */ /* 0x000fea0003800200 */
.L_x_143:
[----:B------:R-:W-:Y:S01]  /*8930*/  BAR.SYNC.DEFER_BLOCKING 0x1, 0x80 ;  /* 0x0042000000007b1d */ /* 0x000fe20000010000 */
[----:B------:R-:W-:Y:S01]  /*8940*/  UISETP.NE.AND UP0, UPT, UR49, -0x4, UPT ;  /* 0xfffffffc3100788c */ /* 0x000fe2000bf05270 */
[----:B------:R-:W-:Y:S08]  /*8950*/  IADD3 R0, PT, PT, R30, 0x1, RZ ;  /* 0x000000011e007810 */ /* 0x000ff00007ffe0ff */
[----:B------:R-:W-:Y:S05]  /*8960*/  BRA.U !UP0, `(.L_x_145) ;  /* 0x0000000108287547 */ /* 0x000fea000b800000 */
[----:B------:R-:W-:Y:S01]  /*8970*/  ISETP.NE.AND P0, PT, R78, RZ, PT ;  /* 0x000000ff4e00720c */ /* 0x000fe20003f05270 */
[----:B------:R-:W-:Y:S01]  /*8980*/  IMAD.U32 R3, RZ, RZ, UR51 ;  /* 0x00000033ff037e24 */ /* 0x000fe2000f8e00ff */
[----:B------:R-:W-:Y:S01]  /*8990*/  UIADD3 UR51, UPT, UPT, UR51, 0x1, URZ ;  /* 0x0000000133337890 */ /* 0x000fe2000fffe0ff */
[----:B------:R-:W-:Y:S03]  /*89a0*/  IMAD.U32 R2, RZ, RZ, UR37 ;  /* 0x00000025ff027e24 */ /* 0x000fe6000f8e00ff */
[----:B------:R-:W-:Y:S04]  /*89b0*/  UISETP.NE.AND UP0, UPT, UR51, 0x4, UPT ;  /* 0x000000043300788c */ /* 0x000fe8000bf05270 */
[----:B------:R-:W-:Y:S03]  /*89c0*/  USEL UR51, UR51, URZ, UP0 ;  /* 0x000000ff33337287 */ /* 0x000fe60008000000 */
[----:B------:R-:W-:Y:S05]  /*89d0*/  @P0 LEA R3, R3, UR48, 0x3 ;  /* 0x0000003003030c11 */ /* 0x000fea000f8e18ff */
[----:B------:R-:W-:Y:S05]  /*89e0*/  @P0 VIADD R3, R3, 0x80 ;  /* 0x0000008003030836 */ /* 0x000fea0000000000 */
[----:B------:R-:W-:Y:S04]  /*89f0*/  @P0 PRMT R2, R2, 0x654, R3 ;  /* 0x0000065402020816 */ /* 0x000fe80000000003 */
[----:B------:R1:W-:Y:S03]  /*8a00*/  @P0 SYNCS.ARRIVE.TRANS64.RED.A1T0 RZ, [R2+URZ], RZ ;  /* 0x000000ff02ff09a7 */ /* 0x0003e600081004ff */
.L_x_145:
[----:B------:R-:W-:Y:S01]  /*8a10*/  ISETP.NE.AND P2, PT, R73, RZ, PT ;  /* 0x000000ff4900720c */ /* 0x000fe20003f45270 */
[----:B------:R-:W-:Y:S01]  /*8a20*/  UIADD3 UR49, UPT, UPT, UR49, 0x4, URZ ;  /* 0x0000000431317890 */ /* 0x000fe2000fffe0ff */
[----:B------:R-:W-:Y:S01]  /*8a30*/  ISETP.NE.AND P0, PT, R76, 0x2, PT ;  /* 0x000000024c00780c */ /* 0x000fe20003f05270 */
[----:B------:R-:W-:Y:S01]  /*8a40*/  IMAD.IADD R20, R29, 0x1, R58 ;  /* 0x000000011d147824 */ /* 0x000fe200078e023a */
[----:B------:R-:W-:Y:S01]  /*8a50*/  ISETP.NE.AND P1, PT, R0, 0x4, PT ;  /* 0x000000040000780c */ /* 0x000fe20003f25270 */
[----:B------:R-:W-:Y:S01]  /*8a60*/  IMAD.IADD R21, R31, 0x1, R60 ;  /* 0x000000011f157824 */ /* 0x000fe200078e023c */
[----:B-1----:R-:W-:Y:S02]  /*8a70*/  SEL R2, RZ, 0x1, P0 ;  /* 0x00000001ff027807 */ /* 0x002fe40000000000 */
[----:B------:R-:W-:Y:S02]  /*8a80*/  SEL R3, RZ, 0x1, P1 ;  /* 0x00000001ff037807 */ /* 0x000fe40000800000 */
[----:B------:R-:W-:Y:S02]  /*8a90*/  LOP3.LUT R69, R69, R2, RZ, 0x3c, !PT ;  /* 0x0000000245457212 */ /* 0x000fe400078e3cff */
[----:B------:R-:W-:Y:S02]  /*8aa0*/  LOP3.LUT R70, R70, R3, RZ, 0x3c, !PT ;  /* 0x0000000346467212 */ /* 0x000fe400078e3cff */
[----:B------:R-:W-:Y:S02]  /*8ab0*/  @P2 R2UR UR36, R68 ;  /* 0x00000000442422ca */ /* 0x000fe400000e0000 */
[----:B------:R-:W-:Y:S02]  /*8ac0*/  SEL R76, R76, RZ, P0 ;  /* 0x000000ff4c4c7207 */ /* 0x000fe40000000000 */
[----:B------:R-:W-:Y:S01]  /*8ad0*/  SEL R30, R0, RZ, P1 ;  /* 0x000000ff001e7207 */ /* 0x000fe20000800000 */
[----:B------:R-:W-:Y:S10]  /*8ae0*/  @P2 BRA `(.L_x_146) ;  /* 0xffffffcc00d42947 */ /* 0x000ff4000383ffff */
[----:B------:R-:W-:-:S09]  /*8af0*/  UISETP.NE.AND UP0, UPT, UR50, URZ, UPT ;  /* 0x000000ff3200728c */ /* 0x000fd2000bf05270 */
[----:B------:R-:W-:Y:S05]  /*8b00*/  BRA.U !UP0, `(.L_x_147) ;  /* 0x0000000108487547 */ /* 0x000fea000b800000 */
[----:B------:R-:W1:Y:S02]  /*8b10*/  LDCU.64 UR4, c[0x0][0x890] ;  /* 0x00011200ff0477ac */ /* 0x000e640008000a00 */
[----:B-1----:R-:W-:-:S04]  /*8b20*/  UISETP.NE.U32.AND UP0, UPT, UR4, URZ, UPT ;  /* 0x000000ff0400728c */ /* 0x002fc8000bf05070 */
[----:B------:R-:W-:-:S09]  /*8b30*/  UISETP.NE.AND.EX UP0, UPT, UR5, URZ, UPT, UP0 ;  /* 0x000000ff0500728c */ /* 0x000fd2000bf05300 */
[----:B------:R-:W-:Y:S05]  /*8b40*/  BRA.U UP0, `(.L_x_148) ;  /* 0x00000001000c7547 */ /* 0x000fea000b800000 */
[----:B------:R-:W-:-:S13]  /*8b50*/  FSETP.NEU.AND P0, PT, R35, RZ, PT ;  /* 0x000000ff2300720b */ /* 0x000fda0003f0d000 */
[----:B------:R-:W-:Y:S05]  /*8b60*/  @!P0 EXIT ;  /* 0x000000000000894d */ /* 0x000fea0003800000 */
[----:B------:R-:W-:Y:S05]  /*8b70*/  BRA `(.L_x_147) ;  /* 0x00000000002c7947 */ /* 0x000fea0003800000 */
.L_x_148:
[----:B------:R-:W-:Y:S01]  /*8b80*/  ISETP.NE.AND P0, PT, R75, RZ, PT ;  /* 0x000000ff4b00720c */ /* 0x000fe20003f05270 */
[----:B------:R-:W-:-:S12]  /*8b90*/  BSSY.RECONVERGENT B0, `(.L_x_147) ;  /* 0x0000009000007945 */ /* 0x000fd80003800200 */
[----:B------:R-:W-:Y:S05]  /*8ba0*/  @P0 BRA `(.L_x_149) ;  /* 0x0000000000140947 */ /* 0x000fea0003800000 */
[----:B------:R-:W1:Y:S02]  /*8bb0*/  LDCU.64 UR4, c[0x0][0x888] ;  /* 0x00011100ff0477ac */ /* 0x000e640008000a00 */
[----:B-1----:R-:W-:-:S04]  /*8bc0*/  ISETP.NE.U32.AND P0, PT, RZ, UR4, PT ;  /* 0x00000004ff007c0c */ /* 0x002fc8000bf05070 */
[----:B------:R-:W-:-:S13]  /*8bd0*/  ISETP.NE.AND.EX P0, PT, RZ, UR5, PT, P0 ;  /* 0x00000005ff007c0c */ /* 0x000fda000bf05300 */
[----:B------:R-:W-:Y:S05]  /*8be0*/  @!P0 EXIT ;  /* 0x000000000000894d */ /* 0x000fea0003800000 */
[----:B------:R-:W-:Y:S05]  /*8bf0*/  BRA `(.L_x_150) ;  /* 0x0000000000087947 */ /* 0x000fea0003800000 */
.L_x_149:
[----:B------:R-:W-:-:S13]  /*8c00*/  FSETP.NEU.AND P0, PT, R35, RZ, PT ;  /* 0x000000ff2300720b */ /* 0x000fda0003f0d000 */
[----:B------:R-:W-:Y:S05]  /*8c10*/  @!P0 EXIT ;  /* 0x000000000000894d */ /* 0x000fea0003800000 */
.L_x_150:
[----:B------:R-:W-:Y:S05]  /*8c20*/  BSYNC.RECONVERGENT B0 ;  /* 0x0000000000007941 */ /* 0x000fea0003800200 */
.L_x_147:
[----:B------:R-:W-:Y:S01]  /*8c30*/  ULEA UR4, UR51, UR48, 0x3 ;  /* 0x0000003033047291 */ /* 0x000fe2000f8e18ff */
[----:B------:R-:W-:-:S04]  /*8c40*/  DEPBAR.LE SB0, 0x0 ;  /* 0x000080000000791a */ /* 0x000fc80000000000 */
[----:B------:R-:W-:-:S04]  /*8c50*/  UIADD3 UR4, UPT, UPT, UR4, 0x80, URZ ;  /* 0x0000008004047890 */ /* 0x000fc8000fffe0ff */
[----:B------:R-:W-:-:S09]  /*8c60*/  UPRMT UR4, UR37, 0x654, UR4 ;  /* 0x0000065425047896 */ /* 0x000fd20008000004 */
[----:B------:R-:W-:Y:S01]  /*8c70*/  SYNCS.ARRIVE.TRANS64.RED.A1T0 RZ, [UR4], RZ ;  /* 0x000000ffffff79a7 */ /* 0x000fe20008100404 */
[----:B------:R-:W-:Y:S05]  /*8c80*/  EXIT ;  /* 0x000000000000794d */ /* 0x000fea0003800000 */
.L_x_24:
[----:B--2---:R2:W4:Y:S02]  /*8c90*/  SYNCS.PHASECHK.TRANS64.TRYWAIT P0, [R3+URZ+0x120], R2 ;  /* 0x00012002030075a7 */ /* 0x00452400080011ff */
[----:B----4-:R-:W-:Y:S05]  /*8ca0*/  @!P0 NANOSLEEP.SYNCS 0x989680 ;  /* 0x009896800000895d */ /* 0x010fea0003900000 */
[----:B------:R-:W4:Y:S02]  /*8cb0*/  @!P0 SYNCS.PHASECHK.TRANS64 P0, [R3+URZ+0x120], R2 ;  /* 0x00012002030085a7 */ /* 0x000f2400080010ff */
[----:B----4-:R-:W-:Y:S05]  /*8cc0*/  @!P0 BRA `(.L_x_24) ;  /* 0xfffffffc00f08947 */ /* 0x010fea000383ffff */
[----:B------:R-:W-:Y:S05]  /*8cd0*/  BRA `(.L_x_151) ;  /* 0xffffff8800dc7947 */ /* 0x000fea000383ffff */
.L_x_27:
[----:B-1----:R-:W-:-:S07]  /*8ce0*/  MOV R2, UR33 ;  /* 0x0000002100027c02 */ /* 0x002fce0008000f00 */
.L_x_152:
[----:B-1----:R1:W2:Y:S02]  /*8cf0*/  SYNCS.PHASECHK.TRANS64.TRYWAIT P0, [R2+URZ+0x30], R5 ;  /* 0x00003005020075a7 */ /* 0x0022a400080011ff */
[----:B--2---:R-:W-:Y:S05]  /*8d00*/  @!P0 NANOSLEEP.SYNCS 0x989680 ;  /* 0x009896800000895d */ /* 0x004fea0003900000 */
[----:B------:R-:W2:Y:S02]  /*8d10*/  @!P0 SYNCS.PHASECHK.TRANS64 P0, [R2+URZ+0x30], R5 ;  /* 0x00003005020085a7 */ /* 0x000ea400080010ff */
[----:B--2---:R-:W-:Y:S05]  /*8d20*/  @!P0 BRA `(.L_x_152) ;  /* 0xfffffffc00f08947 */ /* 0x004fea000383ffff */
[----:B------:R-:W-:Y:S05]  /*8d30*/  BRA `(.L_x_26) ;  /* 0xffffff8c00407947 */ /* 0x000fea000383ffff */
.L_x_34:
[----:B-1----:R-:W-:-:S07]  /*8d40*/  MOV R2, UR33 ;  /* 0x0000002100027c02 */ /* 0x002fce0008000f00 */
.L_x_153:
[----:B-1----:R1:W2:Y:S02]  /*8d50*/  SYNCS.PHASECHK.TRANS64.TRYWAIT P0, [R2+URZ+0x30], R5 ;  /* 0x00003005020075a7 */ /* 0x0022a400080011ff */
[----:B--2---:R-:W-:Y:S05]  /*8d60*/  @!P0 NANOSLEEP.SYNCS 0x989680 ;  /* 0x009896800000895d */ /* 0x004fea0003900000 */
[----:B------:R-:W2:Y:S02]  /*8d70*/  @!P0 SYNCS.PHASECHK.TRANS64 P0, [R2+URZ+0x30], R5 ;  /* 0x00003005020085a7 */ /* 0x000ea400080010ff */
[----:B--2---:R-:W-:Y:S05]  /*8d80*/  @!P0 BRA `(.L_x_153) ;  /* 0xfffffffc00f08947 */ /* 0x004fea000383ffff */
[----:B------:R-:W-:Y:S05]  /*8d90*/  BRA `(.L_x_33) ;  /* 0xffffff9000287947 */ /* 0x000fea000383ffff */
.L_x_39:
[----:B-1----:R1:W2:Y:S02]  /*8da0*/  SYNCS.PHASECHK.TRANS64.TRYWAIT P0, [R2+URZ+0xb0], R3 ;  /* 0x0000b003020075a7 */ /* 0x0022a400080011ff */
[----:B--2---:R-:W-:Y:S05]  /*8db0*/  @!P0 NANOSLEEP.SYNCS 0x989680 ;  /* 0x009896800000895d */ /* 0x004fea0003900000 */
[----:B------:R-:W2:Y:S02]  /*8dc0*/  @!P0 SYNCS.PHASECHK.TRANS64 P0, [R2+URZ+0xb0], R3 ;  /* 0x0000b003020085a7 */ /* 0x000ea400080010ff */
[----:B--2---:R-:W-:Y:S05]  /*8dd0*/  @!P0 BRA `(.L_x_39) ;  /* 0xfffffffc00f08947 */ /* 0x004fea000383ffff */
[----:B------:R-:W-:Y:S05]  /*8de0*/  BRA `(.L_x_154) ;  /* 0xffffff9000f07947 */ /* 0x000fea000383ffff */
.L_x_43:
[----:B---3--:R-:W-:-:S07]  /*8df0*/  MOV R0, UR4 ;  /* 0x0000000400007c02 */ /* 0x008fce0008000f00 */
.L_x_155:
[----:B-1----:R1:W2:Y:S02]  /*8e00*/  SYNCS.PHASECHK.TRANS64.TRYWAIT P0, [R0+URZ], R3 ;  /* 0x00000003000075a7 */ /* 0x0022a400080011ff */
[----:B--2---:R-:W-:Y:S05]  /*8e10*/  @!P0 NANOSLEEP.SYNCS 0x989680 ;  /* 0x009896800000895d */ /* 0x004fea0003900000 */
[----:B------:R-:W2:Y:S02]  /*8e20*/  @!P0 SYNCS.PHASECHK.TRANS64 P0, [R0+URZ], R3 ;  /* 0x00000003000085a7 */ /* 0x000ea400080010ff */
[----:B--2---:R-:W-:Y:S05]  /*8e30*/  @!P0 BRA `(.L_x_155) ;  /* 0xfffffffc00f08947 */ /* 0x004fea000383ffff */
[----:B------:R-:W-:Y:S05]  /*8e40*/  BRA `(.L_x_156) ;  /* 0xffffff9800607947 */ /* 0x000fea000383ffff */
.L_x_44:
[----:B---3--:R-:W-:-:S07]  /*8e50*/  MOV R0, UR4 ;  /* 0x0000000400007c02 */ /* 0x008fce0008000f00 */
.L_x_157:
[----:B-1----:R1:W2:Y:S02]  /*8e60*/  SYNCS.PHASECHK.TRANS64.TRYWAIT P0, [R0+URZ], R3 ;  /* 0x00000003000075a7 */ /* 0x0022a400080011ff */
[----:B--2---:R-:W-:Y:S05]  /*8e70*/  @!P0 NANOSLEEP.SYNCS 0x989680 ;  /* 0x009896800000895d */ /* 0x004fea0003900000 */
[----:B------:R-:W2:Y:S02]  /*8e80*/  @!P0 SYNCS.PHASECHK.TRANS64 P0, [R0+URZ], R3 ;  /* 0x00000003000085a7 */ /* 0x000ea400080010ff */
[----:B--2---:R-:W-:Y:S05]  /*8e90*/  @!P0 BRA `(.L_x_157) ;  /* 0xfffffffc00f08947 */ /* 0x004fea000383ffff */
[----:B------:R-:W-:Y:S05]  /*8ea0*/  BRA `(.L_x_158) ;  /* 0xffffff98006c7947 */ /* 0x000fea000383ffff */
.L_x_45:
[----:B---3--:R-:W-:-:S07]  /*8eb0*/  MOV R0, UR4 ;  /* 0x0000000400007c02 */ /* 0x008fce0008000f00 */
.L_x_159:
[----:B-1----:R1:W2:Y:S02]  /*8ec0*/  SYNCS.PHASECHK.TRANS64.TRYWAIT P0, [R0+URZ], R3 ;  /* 0x00000003000075a7 */ /* 0x0022a400080011ff */
[----:B--2---:R-:W-:Y:S05]  /*8ed0*/  @!P0 NANOSLEEP.SYNCS 0x989680 ;  /* 0x009896800000895d */ /* 0x004fea0003900000 */
[----:B------:R-:W2:Y:S02]  /*8ee0*/  @!P0 SYNCS.PHASECHK.TRANS64 P0, [R0+URZ], R3 ;  /* 0x00000003000085a7 */ /* 0x000ea400080010ff */
[----:B--2---:R-:W-:Y:S05]  /*8ef0*/  @!P0 BRA `(.L_x_159) ;  /* 0xfffffffc00f08947 */ /* 0x004fea000383ffff */
[----:B------:R-:W-:Y:S05]  /*8f00*/  BRA `(.L_x_160) ;  /* 0xffffff9800787947 */ /* 0x000fea000383ffff */
.L_x_46:
[----:B---3--:R-:W-:-:S07]  /*8f10*/  MOV R0, UR4 ;  /* 0x0000000400007c02 */ /* 0x008fce0008000f00 */
.L_x_161:
[----:B-1----:R1:W2:Y:S02]  /*8f20*/  SYNCS.PHASECHK.TRANS64.TRYWAIT P0, [R0+URZ], R3 ;  /* 0x00000003000075a7 */ /* 0x0022a400080011ff */
[----:B--2---:R-:W-:Y:S05]  /*8f30*/  @!P0 NANOSLEEP.SYNCS 0x989680 ;  /* 0x009896800000895d */ /* 0x004fea0003900000 */
[----:B------:R-:W2:Y:S02]  /*8f40*/  @!P0 SYNCS.PHASECHK.TRANS64 P0, [R0+URZ], R3 ;  /* 0x00000003000085a7 */ /* 0x000ea400080010ff */
[----:B--2---:R-:W-:Y:S05]  /*8f50*/  @!P0 BRA `(.L_x_161) ;  /* 0xfffffffc00f08947 */ /* 0x004fea000383ffff */
[----:B------:R-:W-:Y:S05]  /*8f60*/  BRA `(.L_x_162) ;  /* 0xffffff9800847947 */ /* 0x000fea000383ffff */
.L_x_47:
[----:B---3--:R-:W-:-:S07]  /*8f70*/  MOV R0, UR4 ;  /* 0x0000000400007c02 */ /* 0x008fce0008000f00 */
.L_x_163:
[----:B-1----:R1:W2:Y:S02]  /*8f80*/  SYNCS.PHASECHK.TRANS64.TRYWAIT P0, [R0+URZ], R3 ;  /* 0x00000003000075a7 */ /* 0x0022a400080011ff */
[----:B--2---:R-:W-:Y:S05]  /*8f90*/  @!P0 NANOSLEEP.SYNCS 0x989680 ;  /* 0x009896800000895d */ /* 0x004fea0003900000 */
[----:B------:R-:W2:Y:S02]  /*8fa0*/  @!P0 SYNCS.PHASECHK.TRANS64 P0, [R0+URZ], R3 ;  /* 0x00000003000085a7 */ /* 0x000ea400080010ff */
[----:B--2---:R-:W-:Y:S05]  /*8fb0*/  @!P0 BRA `(.L_x_163) ;  /* 0xfffffffc00f08947 */ /* 0x004fea000383ffff */
[----:B------:R-:W-:Y:S05]  /*8fc0*/  BRA `(.L_x_164) ;  /* 0xffffff9800907947 */ /* 0x000fea000383ffff */
.L_x_50:
[----:B-1----:R1:W2:Y:S02]  /*8fd0*/  SYNCS.PHASECHK.TRANS64.TRYWAIT P0, [R0+URZ+0x110], R5 ;  /* 0x00011005000075a7 */ /* 0x0022a400080011ff */
[----:B--2---:R-:W-:Y:S05]  /*8fe0*/  @!P0 NANOSLEEP.SYNCS 0x989680 ;  /* 0x009896800000895d */ /* 0x004fea0003900000 */
[----:B------:R-:W2:Y:S02]  /*8ff0*/  @!P0 SYNCS.PHASECHK.TRANS64 P0, [R0+URZ+0x110], R5 ;  /* 0x00011005000085a7 */ /* 0x000ea400080010ff */
[----:B--2---:R-:W-:Y:S05]  /*9000*/  @!P0 BRA `(.L_x_50) ;  /* 0xfffffffc00f08947 */ /* 0x004fea000383ffff */
[----:B------:R-:W-:Y:S05]  /*9010*/  BRA `(.L_x_165) ;  /* 0xffffff9800f07947 */ /* 0x000fea000383ffff */
.L_x_51:
[----:B------:R-:W-:-:S07]  /*9020*/  MOV R0, UR5 ;  /* 0x0000000500007c02 */ /* 0x000fce0008000f00 */
.L_x_166:
[----:B-1----:R1:W2:Y:S02]  /*9030*/  SYNCS.PHASECHK.TRANS64.TRYWAIT P0, [R0+URZ+0xc0], R7 ;  /* 0x0000c007000075a7 */ /* 0x0022a400080011ff */
[----:B--2---:R-:W-:Y:S05]  /*9040*/  @!P0 NANOSLEEP.SYNCS 0x989680 ;  /* 0x009896800000895d */ /* 0x004fea0003900000 */
[----:B------:R-:W2:Y:S02]  /*9050*/  @!P0 SYNCS.PHASECHK.TRANS64 P0, [R0+URZ+0xc0], R7 ;  /* 0x0000c007000085a7 */ /* 0x000ea400080010ff */
[----:B--2---:R-:W-:Y:S05]  /*9060*/  @!P0 BRA `(.L_x_166) ;  /* 0xfffffffc00f08947 */ /* 0x004fea000383ffff */
[----:B------:R-:W-:Y:S05]  /*9070*/  BRA `(.L_x_167) ;  /* 0xffffff9c00007947 */ /* 0x000fea000383ffff */
.L_x_52:
[----:B-1----:R1:W2:Y:S02]  /*9080*/  SYNCS.PHASECHK.TRANS64.TRYWAIT P1, [R0+URZ+0xb0], R5 ;  /* 0x0000b005000075a7 */ /* 0x0022a400080211ff */
[----:B--2---:R-:W-:Y:S05]  /*9090*/  @!P1 NANOSLEEP.SYNCS 0x989680 ;  /* 0x009896800000995d */ /* 0x004fea0003900000 */
[----:B------:R-:W2:Y:S02]  /*90a0*/  @!P1 SYNCS.PHASECHK.TRANS64 P1, [R0+URZ+0xb0], R5 ;  /* 0x0000b005000095a7 */ /* 0x000ea400080210ff */
[----:B--2---:R-:W-:Y:S05]  /*90b0*/  @!P1 BRA `(.L_x_52) ;  /* 0xfffffffc00f09947 */ /* 0x004fea000383ffff */
[----:B------:R-:W-:Y:S05]  /*90c0*/  BRA `(.L_x_168) ;  /* 0xffffff9c00307947 */ /* 0x000fea000383ffff */
.L_x_55:
[----:B------:R-:W-:-:S07]  /*90d0*/  MOV R0, UR5 ;  /* 0x0000000500007c02 */ /* 0x000fce0008000f00 */
.L_x_169:
[----:B-1----:R1:W2:Y:S02]  /*90e0*/  SYNCS.PHASECHK.TRANS64.TRYWAIT P0, [R0+URZ+0xc0], R3 ;  /* 0x0000c003000075a7 */ /* 0x0022a400080011ff */
[----:B--2---:R-:W-:Y:S05]  /*90f0*/  @!P0 NANOSLEEP.SYNCS 0x989680 ;  /* 0x009896800000895d */ /* 0x004fea0003900000 */
[----:B------:R-:W2:Y:S02]  /*9100*/  @!P0 SYNCS.PHASECHK.TRANS64 P0, [R0+URZ+0xc0], R3 ;  /* 0x0000c003000085a7 */ /* 0x000ea400080010ff */
[----:B--2---:R-:W-:Y:S05]  /*9110*/  @!P0 BRA `(.L_x_169) ;  /* 0xfffffffc00f08947 */ /* 0x004fea000383ffff */
[----:B------:R-:W-:Y:S05]  /*9120*/  BRA `(.L_x_54) ;  /* 0xffffff9c00847947 */ /* 0x000fea000383ffff */
.L_x_64:
[----:B-1----:R-:W-:-:S04]  /*9130*/  MOV R4, UR6 ;  /* 0x0000000600047c02 */ /* 0x002fc80008000f00 */
[----:B------:R1:W2:Y:S03]  /*9140*/  SYNCS.PHASECHK.TRANS64.TRYWAIT P0, [R4+URZ+0x8], R5 ;  /* 0x00000805040075a7 */ /* 0x0002a600080011ff */
[----:B--2---:R-:W-:Y:S05]  /*9150*/  @!P0 NANOSLEEP.SYNCS 0x989680 ;  /* 0x009896800000895d */ /* 0x004fea0003900000 */
[----:B------:R-:W2:Y:S02]  /*9160*/  @!P0 SYNCS.PHASECHK.TRANS64 P0, [R4+URZ+0x8], R5 ;  /* 0x00000805040085a7 */ /* 0x000ea400080010ff */
[----:B--2---:R-:W-:Y:S05]  /*9170*/  @!P0 BRA `(.L_x_64) ;  /* 0xfffffffc00ec8947 */ /* 0x004fea000383ffff */
[----:B------:R-:W-:Y:S05]  /*9180*/  BRA `(.L_x_63) ;  /* 0xffffffa000387947 */ /* 0x000fea000383ffff */
.L_x_66:
[----:B------:R-:W-:Y:S01]  /*9190*/  BSSY B0, `(.L_x_170) ;  /* 0x0000006000007945 */ /* 0x000fe20003800000 */
[----:B------:R-:W-:-:S07]  /*91a0*/  MOV R15, 0xffffffff ;  /* 0xffffffff000f7802 */ /* 0x000fce0000000f00 */
[----:B-1---5:R-:W-:Y:S05]  /*91b0*/  WARPSYNC.COLLECTIVE R15, `(.L_x_171) ;  /* 0x000000000f0c7348 */ /* 0x022fea0003c00000 */
[----:B------:R-:W-:Y:S02]  /*91c0*/  ELECT P6, UR79, PT ;  /* 0x00000000004f782f */ /* 0x000fe400038c0000 */
[----:B------:R-:W-:Y:S01]  /*91d0*/  MOV R14, UR79 ;  /* 0x0000004f000e7c02 */ /* 0x000fe20008000f00 */
[----:B-1---5:R-:W-:Y:S10]  /*91e0*/  ENDCOLLECTIVE ;  /* 0x000000000000791b */ /* 0x022ff40003800000 */
.L_x_171:
[----:B------:R-:W-:Y:S05]  /*91f0*/  BSYNC B0 ;  /* 0x0000000000007941 */ /* 0x000fea0003800000 */
.L_x_170:
[----:B------:R-:W-:Y:S05]  /*9200*/  BRA `(.L_x_172) ;  /* 0xffffffa000687947 */ /* 0x000fea000383ffff */
.L_x_68:
[----:B-1----:R-:W-:-:S04]  /*9210*/  MOV R2, UR6 ;  /* 0x0000000600027c02 */ /* 0x002fc80008000f00 */
[----:B------:R1:W2:Y:S03]  /*9220*/  SYNCS.PHASECHK.TRANS64.TRYWAIT P0, [R2+URZ+0x8], R3 ;  /* 0x00000803020075a7 */ /* 0x0002a600080011ff */
[----:B--2---:R-:W-:Y:S05]  /*9230*/  @!P0 NANOSLEEP.SYNCS 0x989680 ;  /* 0x009896800000895d */ /* 0x004fea0003900000 */
[----:B------:R-:W2:Y:S02]  /*9240*/  @!P0 SYNCS.PHASECHK.TRANS64 P0, [R2+URZ+0x8], R3 ;  /* 0x00000803020085a7 */ /* 0x000ea400080010ff */
[----:B--2---:R-:W-:Y:S05]  /*9250*/  @!P0 BRA `(.L_x_68) ;  /* 0xfffffffc00ec8947 */ /* 0x004fea000383ffff */
[----:B------:R-:W-:Y:S05]  /*9260*/  BRA `(.L_x_67) ;  /* 0xffffffa0006c7947 */ /* 0x000fea000383ffff */
.L_x_69:
[----:B-1----:R1:W2:Y:S02]  /*9270*/  SYNCS.PHASECHK.TRANS64.TRYWAIT P0, [R0+URZ+0xb0], R5 ;  /* 0x0000b005000075a7 */ /* 0x0022a400080011ff */
[----:B--2---:R-:W-:Y:S05]  /*9280*/  @!P0 NANOSLEEP.SYNCS 0x989680 ;  /* 0x009896800000895d */ /* 0x004fea0003900000 */
[----:B------:R-:W2:Y:S02]  /*9290*/  @!P0 SYNCS.PHASECHK.TRANS64 P0, [R0+URZ+0xb0], R5 ;  /* 0x0000b005000085a7 */ /* 0x000ea400080010ff */
[----:B--2---:R-:W-:Y:S05]  /*92a0*/  @!P0 BRA `(.L_x_69) ;  /* 0xfffffffc00f08947 */ /* 0x004fea000383ffff */
[----:B------:R-:W-:Y:S05]  /*92b0*/  BRA `(.L_x_173) ;  /* 0xffffffa400787947 */ /* 0x000fea000383ffff */
.L_x_71:
[----:B------:R-:W-:-:S07]  /*92c0*/  MOV R0, UR8 ;  /* 0x0000000800007c02 */ /* 0x000fce0008000f00 */
.L_x_174:
[----:B-1----:R1:W2:Y:S02]  /*92d0*/  SYNCS.PHASECHK.TRANS64.TRYWAIT P0, [R0+URZ+0xf0], R5 ;  /* 0x0000f005000075a7 */ /* 0x0022a400080011ff */
[----:B--2---:R-:W-:Y:S05]  /*92e0*/  @!P0 NANOSLEEP.SYNCS 0x989680 ;  /* 0x009896800000895d */ /* 0x004fea0003900000 */
[----:B------:R-:W2:Y:S02]  /*92f0*/  @!P0 SYNCS.PHASECHK.TRANS64 P0, [R0+URZ+0xf0], R5 ;  /* 0x0000f005000085a7 */ /* 0x000ea400080010ff */
[----:B--2---:R-:W-:Y:S05]  /*9300*/  @!P0 BRA `(.L_x_174) ;  /* 0xfffffffc00f08947 */ /* 0x004fea000383ffff */
[----:B------:R-:W-:Y:S05]  /*9310*/  BRA `(.L_x_175) ;  /* 0xffffffa400c47947 */ /* 0x000fea000383ffff */
.L_x_74:
[----:B------:R-:W-:Y:S07]  /*9320*/  MOV R0, UR14 ;  /* 0x0000000e00007c02 */ /* 0x000fee0008000f00 */
.L_x_176:
[----:B-1----:R1:W2:Y:S02]  /*9330*/  SYNCS.PHASECHK.TRANS64.TRYWAIT P0, [R0+URZ], R5 ;  /* 0x00000005000075a7 */ /* 0x0022a400080011ff */
[----:B--2---:R-:W-:Y:S05]  /*9340*/  @!P0 NANOSLEEP.SYNCS 0x989680 ;  /* 0x009896800000895d */ /* 0x004fea0003900000 */
[----:B------:R-:W2:Y:S02]  /*9350*/  @!P0 SYNCS.PHASECHK.TRANS64 P0, [R0+URZ], R5 ;  /* 0x00000005000085a7 */ /* 0x000ea400080010ff */
[----:B--2---:R-:W-:Y:S05]  /*9360*/  @!P0 BRA `(.L_x_176) ;  /* 0xfffffffc00f08947 */ /* 0x004fea000383ffff */
[----:B------:R-:W-:Y:S05]  /*9370*/  BRA `(.L_x_73) ;  /* 0xffffffa400d87947 */ /* 0x000fea000383ffff */
.L_x_78:
[----:B-1----:R-:W-:-:S07]  /*9380*/  MOV R0, UR8 ;  /* 0x0000000800007c02 */ /* 0x002fce0008000f00 */
.L_x_177:
[----:B-1----:R1:W2:Y:S02]  /*9390*/  SYNCS.PHASECHK.TRANS64.TRYWAIT P0, [R0+URZ], R3 ;  /* 0x00000003000075a7 */ /* 0x0022a400080011ff */
[----:B--2---:R-:W-:Y:S05]  /*93a0*/  @!P0 NANOSLEEP.SYNCS 0x989680 ;  /* 0x009896800000895d */ /* 0x004fea0003900000 */
[----:B------:R-:W2:Y:S02]  /*93b0*/  @!P0 SYNCS.PHASECHK.TRANS64 P0, [R0+URZ], R3 ;  /* 0x00000003000085a7 */ /* 0x000ea400080010ff */
[----:B--2---:R-:W-:Y:S05]  /*93c0*/  @!P0 BRA `(.L_x_177) ;  /* 0xfffffffc00f08947 */ /* 0x004fea000383ffff */
[----:B------:R-:W-:Y:S05]  /*93d0*/  BRA `(.L_x_178) ;  /* 0xffffffac001c7947 */ /* 0x000fea000383ffff */
.L_x_79:
[----:B------:R-:W-:-:S07]  /*93e0*/  MOV R0, UR8 ;  /* 0x0000000800007c02 */ /* 0x000fce0008000f00 */
.L_x_179:
[----:B-1----:R1:W2:Y:S02]  /*93f0*/  SYNCS.PHASECHK.TRANS64.TRYWAIT P0, [R0+URZ], R3 ;  /* 0x00000003000075a7 */ /* 0x0022a400080011ff */
[----:B--2---:R-:W-:Y:S05]  /*9400*/  @!P0 NANOSLEEP.SYNCS 0x989680 ;  /* 0x009896800000895d */ /* 0x004fea0003900000 */
[----:B------:R-:W2:Y:S02]  /*9410*/  @!P0 SYNCS.PHASECHK.TRANS64 P0, [R0+URZ], R3 ;  /* 0x00000003000085a7 */ /* 0x000ea400080010ff */
[----:B--2---:R-:W-:Y:S05]  /*9420*/  @!P0 BRA `(.L_x_179) ;  /* 0xfffffffc00f08947 */ /* 0x004fea000383ffff */
[----:B------:R-:W-:Y:S05]  /*9430*/  BRA `(.L_x_180) ;  /* 0xffffffac00287947 */ /* 0x000fea000383ffff */
.L_x_80:
[----:B------:R-:W-:-:S07]  /*9440*/  MOV R0, UR8 ;  /* 0x0000000800007c02 */ /* 0x000fce0008000f00 */
.L_x_181:
[----:B-1----:R1:W2:Y:S02]  /*9450*/  SYNCS.PHASECHK.TRANS64.TRYWAIT P0, [R0+URZ], R3 ;  /* 0x00000003000075a7 */ /* 0x0022a400080011ff */
[----:B--2---:R-:W-:Y:S05]  /*9460*/  @!P0 NANOSLEEP.SYNCS 0x989680 ;  /* 0x009896800000895d */ /* 0x004fea0003900000 */
[----:B------:R-:W2:Y:S02]  /*9470*/  @!P0 SYNCS.PHASECHK.TRANS64 P0, [R0+URZ], R3 ;  /* 0x00000003000085a7 */ /* 0x000ea400080010ff */
[----:B--2---:R-:W-:Y:S05]  /*9480*/  @!P0 BRA `(.L_x_181) ;  /* 0xfffffffc00f08947 */ /* 0x004fea000383ffff */
[----:B------:R-:W-:Y:S05]  /*9490*/  BRA `(.L_x_182) ;  /* 0xffffffac00347947 */ /* 0x000fea000383ffff */
.L_x_83:
[----:B------:R-:W-:-:S07]  /*94a0*/  MOV R0, UR7 ;  /* 0x0000000700007c02 */ /* 0x000fce0008000f00 */
.L_x_183:
[----:B-1----:R1:W2:Y:S02]  /*94b0*/  SYNCS.PHASECHK.TRANS64.TRYWAIT P1, [R0+URZ+0x130], R3 ;  /* 0x00013003000075a7 */ /* 0x0022a400080211ff */
[----:B--2---:R-:W-:Y:S05]  /*94c0*/  @!P1 NANOSLEEP.SYNCS 0x989680 ;  /* 0x009896800000995d */ /* 0x004fea0003900000 */
[----:B------:R-:W2:Y:S02]  /*94d0*/  @!P1 SYNCS.PHASECHK.TRANS64 P1, [R0+URZ+0x130], R3 ;  /* 0x00013003000095a7 */ /* 0x000ea400080210ff */
[----:B--2---:R-:W-:Y:S05]  /*94e0*/  @!P1 BRA `(.L_x_183) ;  /* 0xfffffffc00f09947 */ /* 0x004fea000383ffff */
[----:B------:R-:W-:Y:S05]  /*94f0*/  BRA `(.L_x_184) ;  /* 0xffffffac00807947 */ /* 0x000fea000383ffff */
.L_x_88:
[----:B--2---:R2:W4:Y:S02]  /*9500*/  SYNCS.PHASECHK.TRANS64.TRYWAIT P0, [R0+URZ+0xb0], R3 ;  /* 0x0000b003000075a7 */ /* 0x00452400080011ff */
[----:B----4-:R-:W-:Y:S05]  /*9510*/  @!P0 NANOSLEEP.SYNCS 0x989680 ;  /* 0x009896800000895d */ /* 0x010fea0003900000 */
[----:B------:R-:W4:Y:S02]  /*9520*/  @!P0 SYNCS.PHASECHK.TRANS64 P0, [R0+URZ+0xb0], R3 ;  /* 0x0000b003000085a7 */ /* 0x000f2400080010ff */
[----:B----4-:R-:W-:Y:S05]  /*9530*/  @!P0 BRA `(.L_x_88) ;  /* 0xfffffffc00f08947 */ /* 0x010fea000383ffff */
[----:B------:R-:W-:Y:S05]  /*9540*/  BRA `(.L_x_185) ;  /* 0xffffffb000947947 */ /* 0x000fea000383ffff */
.L_x_91:
[----:B------:R-:W-:Y:S07]  /*9550*/  MOV R0, UR7 ;  /* 0x0000000700007c02 */ /* 0x000fee0008000f00 */
.L_x_186:
[----:B--2---:R2:W4:Y:S02]  /*9560*/  SYNCS.PHASECHK.TRANS64.TRYWAIT P0, [R0+URZ+0xa8], R3 ;  /* 0x0000a803000075a7 */ /* 0x00452400080011ff */
[----:B----4-:R-:W-:Y:S05]  /*9570*/  @!P0 NANOSLEEP.SYNCS 0x989680 ;  /* 0x009896800000895d */ /* 0x010fea0003900000 */
[----:B------:R-:W4:Y:S02]  /*9580*/  @!P0 SYNCS.PHASECHK.TRANS64 P0, [R0+URZ+0xa8], R3 ;  /* 0x0000a803000085a7 */ /* 0x000f2400080010ff */
[----:B----4-:R-:W-:Y:S05]  /*9590*/  @!P0 BRA `(.L_x_186) ;  /* 0xfffffffc00f08947 */ /* 0x010fea000383ffff */
[----:B------:R-:W-:Y:S05]  /*95a0*/  BRA `(.L_x_90) ;  /* 0xffffffb400747947 */ /* 0x000fea000383ffff */
.L_x_94:
[----:B------:R-:W-:Y:S07]  /*95b0*/  MOV R3, UR7 ;  /* 0x0000000700037c02 */ /* 0x000fee0008000f00 */
.L_x_187:
[----:B-1----:R1:W2:Y:S02]  /*95c0*/  SYNCS.PHASECHK.TRANS64.TRYWAIT P0, [R3+URZ+0x80], R12 ;  /* 0x0000800c030075a7 */ /* 0x0022a400080011ff */
[----:B--2---:R-:W-:Y:S05]  /*95d0*/  @!P0 NANOSLEEP.SYNCS 0x989680 ;  /* 0x009896800000895d */ /* 0x004fea0003900000 */
[----:B------:R-:W2:Y:S02]  /*95e0*/  @!P0 SYNCS.PHASECHK.TRANS64 P0, [R3+URZ+0x80], R12 ;  /* 0x0000800c030085a7 */ /* 0x000ea400080010ff */
[----:B--2---:R-:W-:Y:S05]  /*95f0*/  @!P0 BRA `(.L_x_187) ;  /* 0xfffffffc00f08947 */ /* 0x004fea000383ffff */
[----:B------:R-:W-:Y:S05]  /*9600*/  BRA `(.L_x_188) ;  /* 0xffffffb400ec7947 */ /* 0x000fea000383ffff */
.L_x_95:
[----:B-1----:R-:W-:Y:S07]  /*9610*/  MOV R3, UR7 ;  /* 0x0000000700037c02 */ /* 0x002fee0008000f00 */
.L_x_189:
[----:B-1----:R1:W2:Y:S02]  /*9620*/  SYNCS.PHASECHK.TRANS64.TRYWAIT P0, [R3+URZ+0x88], R12 ;  /* 0x0000880c030075a7 */ /* 0x0022a400080011ff */
[----:B--2---:R-:W-:Y:S05]  /*9630*/  @!P0 NANOSLEEP.SYNCS 0x989680 ;  /* 0x009896800000895d */ /* 0x004fea0003900000 */
[----:B------:R-:W2:Y:S02]  /*9640*/  @!P0 SYNCS.PHASECHK.TRANS64 P0, [R3+URZ+0x88], R12 ;  /* 0x0000880c030085a7 */ /* 0x000ea400080010ff */
[----:B--2---:R-:W-:Y:S05]  /*9650*/  @!P0 BRA `(.L_x_189) ;  /* 0xfffffffc00f08947 */ /* 0x004fea000383ffff */
[----:B------:R-:W-:Y:S05]  /*9660*/  BRA `(.L_x_190) ;  /* 0xffffffb800487947 */ /* 0x000fea000383ffff */
.L_x_96:
[----:B-1----:R-:W-:Y:S07]  /*9670*/  MOV R3, UR7 ;  /* 0x0000000700037c02 */ /* 0x002fee0008000f00 */
.L_x_191:
[----:B-1----:R1:W2:Y:S02]  /*9680*/  SYNCS.PHASECHK.TRANS64.TRYWAIT P0, [R3+URZ+0x90], R12 ;  /* 0x0000900c030075a7 */ /* 0x0022a400080011ff */
[----:B--2---:R-:W-:Y:S05]  /*9690*/  @!P0 NANOSLEEP.SYNCS 0x989680 ;  /* 0x009896800000895d */ /* 0x004fea0003900000 */
[----:B------:R-:W2:Y:S02]  /*96a0*/  @!P0 SYNCS.PHASECHK.TRANS64 P0, [R3+URZ+0x90], R12 ;  /* 0x0000900c030085a7 */ /* 0x000ea400080010ff */
[----:B--2---:R-:W-:Y:S05]  /*96b0*/  @!P0 BRA `(.L_x_191) ;  /* 0xfffffffc00f08947 */ /* 0x004fea000383ffff */
[----:B------:R-:W-:Y:S05]  /*96c0*/  BRA `(.L_x_192) ;  /* 0xffffffb800a47947 */ /* 0x000fea000383ffff */
.L_x_97:
[----:B------:R-:W-:Y:S07]  /*96d0*/  MOV R3, UR7 ;  /* 0x0000000700037c02 */ /* 0x000fee0008000f00 */
.L_x_193:
[----:B-1----:R1:W2:Y:S02]  /*96e0*/  SYNCS.PHASECHK.TRANS64.TRYWAIT P0, [R3+URZ+0x98], R12 ;  /* 0x0000980c030075a7 */ /* 0x0022a400080011ff */
[----:B--2---:R-:W-:Y:S05]  /*96f0*/  @!P0 NANOSLEEP.SYNCS 0x989680 ;  /* 0x009896800000895d */ /* 0x004fea0003900000 */
[----:B------:R-:W2:Y:S02]  /*9700*/  @!P0 SYNCS.PHASECHK.TRANS64 P0, [R3+URZ+0x98], R12 ;  /* 0x0000980c030085a7 */ /* 0x000ea400080010ff */
[----:B--2---:R-:W-:Y:S05]  /*9710*/  @!P0 BRA `(.L_x_193) ;  /* 0xfffffffc00f08947 */ /* 0x004fea000383ffff */
[----:B------:R-:W-:Y:S05]  /*9720*/  BRA `(.L_x_194) ;  /* 0xffffffbc00447947 */ /* 0x000fea000383ffff */
.L_x_99:
[----:B------:R-:W-:-:S07]  /*9730*/  MOV R0, UR7 ;  /* 0x0000000700007c02 */ /* 0x000fce0008000f00 */
.L_x_195:
[----:B-1----:R1:W4:Y:S02]  /*9740*/  SYNCS.PHASECHK.TRANS64.TRYWAIT P0, [R0+URZ+0x80], R3 ;  /* 0x00008003000075a7 */ /* 0x00232400080011ff */
[----:B----4-:R-:W-:Y:S05]  /*9750*/  @!P0 NANOSLEEP.SYNCS 0x989680 ;  /* 0x009896800000895d */ /* 0x010fea0003900000 */
[----:B------:R-:W4:Y:S02]  /*9760*/  @!P0 SYNCS.PHASECHK.TRANS64 P0, [R0+URZ+0x80], R3 ;  /* 0x00008003000085a7 */ /* 0x000f2400080010ff */
[----:B----4-:R-:W-:Y:S05]  /*9770*/  @!P0 BRA `(.L_x_195) ;  /* 0xfffffffc00f08947 */ /* 0x010fea000383ffff */
[----:B------:R-:W-:Y:S05]  /*9780*/  BRA `(.L_x_196) ;  /* 0xffffffbc00cc7947 */ /* 0x000fea000383ffff */
.L_x_100:
[----:B-1----:R-:W-:-:S07]  /*9790*/  MOV R0, UR7 ;  /* 0x0000000700007c02 */ /* 0x002fce0008000f00 */
.L_x_197:
[----:B-1----:R1:W4:Y:S02]  /*97a0*/  SYNCS.PHASECHK.TRANS64.TRYWAIT P0, [R0+URZ+0x88], R3 ;  /* 0x00008803000075a7 */ /* 0x00232400080011ff */
[----:B----4-:R-:W-:Y:S05]  /*97b0*/  @!P0 NANOSLEEP.SYNCS 0x989680 ;  /* 0x009896800000895d */ /* 0x010fea0003900000 */
[----:B------:R-:W4:Y:S02]  /*97c0*/  @!P0 SYNCS.PHASECHK.TRANS64 P0, [R0+URZ+0x88], R3 ;  /* 0x00008803000085a7 */ /* 0x000f2400080010ff */
[----:B----4-:R-:W-:Y:S05]  /*97d0*/  @!P0 BRA `(.L_x_197) ;  /* 0xfffffffc00f08947 */ /* 0x010fea000383ffff */
[----:B------:R-:W-:Y:S05]  /*97e0*/  BRA `(.L_x_198) ;  /* 0xffffffbc00bc7947 */ /* 0x000fea000383ffff */
.L_x_101:
[----:B-1----:R-:W-:-:S07]  /*97f0*/  MOV R0, UR7 ;  /* 0x0000000700007c02 */ /* 0x002fce0008000f00 */
.L_x_199:
[----:B-1----:R1:W4:Y:S02]  /*9800*/  SYNCS.PHASECHK.TRANS64.TRYWAIT P0, [R0+URZ+0x90], R3 ;  /* 0x00009003000075a7 */ /* 0x00232400080011ff */
[----:B----4-:R-:W-:Y:S05]  /*9810*/  @!P0 NANOSLEEP.SYNCS 0x989680 ;  /* 0x009896800000895d */ /* 0x010fea0003900000 */
[----:B------:R-:W4:Y:S02]  /*9820*/  @!P0 SYNCS.PHASECHK.TRANS64 P0, [R0+URZ+0x90], R3 ;  /* 0x00009003000085a7 */ /* 0x000f2400080010ff */
[----:B----4-:R-:W-:Y:S05]  /*9830*/  @!P0 BRA `(.L_x_199) ;  /* 0xfffffffc00f08947 */ /* 0x010fea000383ffff */
[----:B------:R-:W-:Y:S05]  /*9840*/  BRA `(.L_x_200) ;  /* 0xffffffbc00ac7947 */ /* 0x000fea000383ffff */
.L_x_103:
[----:B--2---:R2:W3:Y:S02]  /*9850*/  SYNCS.PHASECHK.TRANS64.TRYWAIT P0, [R0+URZ+0xb0], R3 ;  /* 0x0000b003000075a7 */ /* 0x0044e400080011ff */
[----:B---3--:R-:W-:Y:S05]  /*9860*/  @!P0 NANOSLEEP.SYNCS 0x989680 ;  /* 0x009896800000895d */ /* 0x008fea0003900000 */
[----:B------:R-:W3:Y:S02]  /*9870*/  @!P0 SYNCS.PHASECHK.TRANS64 P0, [R0+URZ+0xb0], R3 ;  /* 0x0000b003000085a7 */ /* 0x000ee400080010ff */
[----:B---3--:R-:W-:Y:S05]  /*9880*/  @!P0 BRA `(.L_x_103) ;  /* 0xfffffffc00f08947 */ /* 0x008fea000383ffff */
[----:B------:R-:W-:Y:S05]  /*9890*/  BRA `(.L_x_201) ;  /* 0xffffffc0007c7947 */ /* 0x000fea000383ffff */
.L_x_114:
[----:B-1----:R-:W-:Y:S04]  /*98a0*/  MOV R0, UR48 ;  /* 0x0000003000007c02 */ /* 0x002fe80008000f00 */
[----:B------:R1:W3:Y:S03]  /*98b0*/  SYNCS.PHASECHK.TRANS64.TRYWAIT P1, [R0+URZ+0x60], R5 ;  /* 0x00006005000075a7 */ /* 0x0002e600080211ff */
[----:B---3--:R-:W-:Y:S05]  /*98c0*/  @!P1 NANOSLEEP.SYNCS 0x989680 ;  /* 0x009896800000995d */ /* 0x008fea0003900000 */
[----:B------:R-:W3:Y:S02]  /*98d0*/  @!P1 SYNCS.PHASECHK.TRANS64 P1, [R0+URZ+0x60], R5 ;  /* 0x00006005000095a7 */ /* 0x000ee400080210ff */
[----:B---3--:R-:W-:Y:S05]  /*98e0*/  @!P1 BRA `(.L_x_114) ;  /* 0xfffffffc00ec9947 */ /* 0x008fea000383ffff */
[----:B------:R-:W-:Y:S05]  /*98f0*/  BRA `(.L_x_113) ;  /* 0xffffffcc00847947 */ /* 0x000fea000383ffff */
.L_x_116:
[----:B-1----:R1:W4:Y:S02]  /*9900*/  SYNCS.PHASECHK.TRANS64.TRYWAIT P0, [R74+URZ+0xd0], R3 ;  /* 0x0000d0034a0075a7 */ /* 0x00232400080011ff */
[----:B----4-:R-:W-:Y:S05]  /*9910*/  @!P0 NANOSLEEP.SYNCS 0x989680 ;  /* 0x009896800000895d */ /* 0x010fea0003900000 */
[----:B------:R-:W4:Y:S02]  /*9920*/  @!P0 SYNCS.PHASECHK.TRANS64 P0, [R74+URZ+0xd0], R3 ;  /* 0x0000d0034a0085a7 */ /* 0x000f2400080010ff */
[----:B----4-:R-:W-:Y:S05]  /*9930*/  @!P0 BRA `(.L_x_116) ;  /* 0xfffffffc00f08947 */ /* 0x010fea000383ffff */
[----:B------:R-:W-:Y:S05]  /*9940*/  BRA `(.L_x_115) ;  /* 0xffffffcc00a47947 */ /* 0x000fea000383ffff */
.L_x_125:
[----:B--2---:R2:W3:Y:S02]  /*9950*/  SYNCS.PHASECHK.TRANS64.TRYWAIT P0, [R3+URZ+0x60], R0 ;  /* 0x00006000030075a7 */ /* 0x0044e400080011ff */
[----:B---3--:R-:W-:Y:S05]  /*9960*/  @!P0 NANOSLEEP.SYNCS 0x989680 ;  /* 0x009896800000895d */ /* 0x008fea0003900000 */
[----:B------:R-:W3:Y:S02]  /*9970*/  @!P0 SYNCS.PHASECHK.TRANS64 P0, [R3+URZ+0x60], R0 ;  /* 0x00006000030085a7 */ /* 0x000ee400080010ff */
[----:B---3--:R-:W-:Y:S05]  /*9980*/  @!P0 BRA `(.L_x_125) ;  /* 0xfffffffc00f08947 */ /* 0x008fea000383ffff */
[----:B------:R-:W-:Y:S05]  /*9990*/  BRA `(.L_x_124) ;  /* 0xffffffd400b07947 */ /* 0x000fea000383ffff */
.L_x_133:
[----:B--2---:R2:W3:Y:S02]  /*99a0*/  SYNCS.PHASECHK.TRANS64.TRYWAIT P0, [R83+URZ+0x60], R4 ;  /* 0x00006004530075a7 */ /* 0x0044e400080011ff */
[----:B---3--:R-:W-:Y:S05]  /*99b0*/  @!P0 NANOSLEEP.SYNCS 0x989680 ;  /* 0x009896800000895d */ /* 0x008fea0003900000 */
[----:B------:R-:W3:Y:S02]  /*99c0*/  @!P0 SYNCS.PHASECHK.TRANS64 P0, [R83+URZ+0x60], R4 ;  /* 0x00006004530085a7 */ /* 0x000ee400080010ff */
[----:B---3--:R-:W-:Y:S05]  /*99d0*/  @!P0 BRA `(.L_x_133) ;  /* 0xfffffffc00f08947 */ /* 0x008fea000383ffff */
[----:B------:R-:W-:Y:S05]  /*99e0*/  BRA `(.L_x_132) ;  /* 0xffffffdc00cc7947 */ /* 0x000fea000383ffff */
.L_x_141:
[----:B--2---:R2:W3:Y:S02]  /*99f0*/  SYNCS.PHASECHK.TRANS64.TRYWAIT P0, [R88+URZ+0x60], R3 ;  /* 0x00006003580075a7 */ /* 0x0044e400080011ff */
[----:B---3--:R-:W-:Y:S05]  /*9a00*/  @!P0 NANOSLEEP.SYNCS 0x989680 ;  /* 0x009896800000895d */ /* 0x008fea0003900000 */
[----:B------:R-:W3:Y:S02]  /*9a10*/  @!P0 SYNCS.PHASECHK.TRANS64 P0, [R88+URZ+0x60], R3 ;  /* 0x00006003580085a7 */ /* 0x000ee400080010ff */
[----:B---3--:R-:W-:Y:S05]  /*9a20*/  @!P0 BRA `(.L_x_141) ;  /* 0xfffffffc00f08947 */ /* 0x008fea000383ffff */
[----:B------:R-:W-:Y:S05]  /*9a30*/  BRA `(.L_x_140) ;  /* 0xffffffe400e87947 */ /* 0x000fea000383ffff */
        .weak           $__internal_0_$__cuda_sm10x_tcgen05_guardrail_trap_col_being_dealloced_not_returned_by_alloc
        .type           $__internal_0_$__cuda_sm10x_tcgen05_guardrail_trap_col_being_dealloced_not_returned_by_alloc,@function
        .size           $__internal_0_$__cuda_sm10x_tcgen05_guardrail_trap_col_being_dealloced_not_returned_by_alloc,($__internal_1_$__cuda_sm10x_tcgen05_guardrail_trap_phase_invalid_during_alloc - $__internal_0_$__cuda_sm10x_tcgen05_guardrail_trap_col_being_dealloced_not_returned_by_alloc)
$__internal_0_$__cuda_sm10x_tcgen05_guardrail_trap_col_being_dealloced_not_returned_by_alloc:
[----:B------:R-:W-:Y:S05]  /*9a40*/  BPT.TRAP 0x1 ;  /* 0x000000040000795c */ /* 0x000fea0000300000 */
[----:B------:R-:W-:-:S04]  /*9a50*/  HFMA2 R3, -RZ, RZ, 0, 0 ;  /* 0x00000000ff037431 */ /* 0x000fc800000001ff */
[----:B------:R-:W-:Y:S05]  /*9a60*/  RET.REL.NODEC R2 `(_ZN7cutlass13device_kernelINS_4gemm6kernel13GemmUniversalIN4cute5tupleIJiiiiEEENS1_10collective13CollectiveMmaINS1_35MainloopSm100TmaUmmaWarpSpecializedILi6ELi2ELi4ENS5_IJNS4_1CILi2EEENSA_ILi1EEESC_EEEEENS5_IJNSA_ILi128EEESF_SF_EEENS_6half_tENS5_IJlSC_lEEESH_SI_NS4_8TiledMMAINS4_8MMA_AtomIJNS4_26SM100_MMA_F16BF16_2x1SM_SSISH_SH_fLi128ELi128ELNS4_4UMMA5MajorE0ELSN_0ELNSM_7ScaleInE0ELSO_0EEEEEENS4_6LayoutINS5_IJSC_SC_SC_EEENS5_IJNSA_ILi0EEEST_ST_EEEEENS5_IJNS4_10UnderscoreESW_SW_EEEEENS4_18SM100_TMA_2SM_LOADENS4_14ComposedLayoutINS4_7SwizzleILi3ELi4ELi3EEENS4_18smem_ptr_flag_bitsILi16EEENSR_INS5_IJNSA_ILi8EEENSA_ILi64EEEEEENS5_IJS16_SC_EEEEEEEvNS4_8identityESZ_S1A_vS1B_EENS_8epilogue10collective18CollectiveEpilogueINS1D_23Sm100TmaWarpSpecializedILi4ELi2ELi16ELb1ELb0EEEJNS5_IJS16_SF_SF_EEENS5_IJNSR_IS16_SC_EENSR_INS5_IJNSA_ILi16EEESB_EEENS5_IJSC_S16_EEEEEEEESH_SI_SH_SI_NS1D_6fusion15FusionCallbacksIS1H_NS1P_17LinearCombinationISH_fSH_fLNS_15FloatRoundStyleE2EEES1I_S1O_JEEENS4_5SM1004TMEM4LOAD26SM100_TMEM_LOAD_32dp32b16xENS4_13SM90_TMA_LOADENS10_INS11_ILi1ELi4ELi3EEES14_NSR_INS5_IJS15_S1K_EEENS5_IJS1K_SC_EEEEEEENS4_39AutoVectorizingCopyWithAssumedAlignmentILi128EEENS4_14SM90_TMA_STOREES24_S26_S26_EEEvvEEEEvNT_6ParamsE) ;  /* 0xffffff6402647950 */ /* 0x000fea0003c3ffff */
        .weak           $__internal_1_$__cuda_sm10x_tcgen05_guardrail_trap_phase_invalid_during_alloc
        .type           $__internal_1_$__cuda_sm10x_tcgen05_guardrail_trap_phase_invalid_during_alloc,@function
        .size           $__internal_1_$__cuda_sm10x_tcgen05_guardrail_trap_phase_invalid_during_alloc,($__internal_2_$__cuda_sm10x_tcgen05_guardrail_trap_unallocated_columns_being_dealloced - $__internal_1_$__cuda_sm10x_tcgen05_guardrail_trap_phase_invalid_during_alloc)
$__internal_1_$__cuda_sm10x_tcgen05_guardrail_trap_phase_invalid_during_alloc:
[----:B------:R-:W-:Y:S05]  /*9a70*/  BPT.TRAP 0x1 ;  /* 0x000000040000795c */ /* 0x000fea0000300000 */
[----:B------:R-:W-:-:S04]  /*9a80*/  MOV R3, 0x0 ;  /* 0x0000000000037802 */ /* 0x000fc80000000f00 */
[----:B------:R-:W-:Y:S05]  /*9a90*/  RET.REL.NODEC R2 `(_ZN7cutlass13device_kernelINS_4gemm6kernel13GemmUniversalIN4cute5tupleIJiiiiEEENS1_10collective13CollectiveMmaINS1_35MainloopSm100TmaUmmaWarpSpecializedILi6ELi2ELi4ENS5_IJNS4_1CILi2EEENSA_ILi1EEESC_EEEEENS5_IJNSA_ILi128EEESF_SF_EEENS_6half_tENS5_IJlSC_lEEESH_SI_NS4_8TiledMMAINS4_8MMA_AtomIJNS4_26SM100_MMA_F16BF16_2x1SM_SSISH_SH_fLi128ELi128ELNS4_4UMMA5MajorE0ELSN_0ELNSM_7ScaleInE0ELSO_0EEEEEENS4_6LayoutINS5_IJSC_SC_SC_EEENS5_IJNSA_ILi0EEEST_ST_EEEEENS5_IJNS4_10UnderscoreESW_SW_EEEEENS4_18SM100_TMA_2SM_LOADENS4_14ComposedLayoutINS4_7SwizzleILi3ELi4ELi3EEENS4_18smem_ptr_flag_bitsILi16EEENSR_INS5_IJNSA_ILi8EEENSA_ILi64EEEEEENS5_IJS16_SC_EEEEEEEvNS4_8identityESZ_S1A_vS1B_EENS_8epilogue10collective18CollectiveEpilogueINS1D_23Sm100TmaWarpSpecializedILi4ELi2ELi16ELb1ELb0EEEJNS5_IJS16_SF_SF_EEENS5_IJNSR_IS16_SC_EENSR_INS5_IJNSA_ILi16EEESB_EEENS5_IJSC_S16_EEEEEEEESH_SI_SH_SI_NS1D_6fusion15FusionCallbacksIS1H_NS1P_17LinearCombinationISH_fSH_fLNS_15FloatRoundStyleE2EEES1I_S1O_JEEENS4_5SM1004TMEM4LOAD26SM100_TMEM_LOAD_32dp32b16xENS4_13SM90_TMA_LOADENS10_INS11_ILi1ELi4ELi3EEES14_NSR_INS5_IJS15_S1K_EEENS5_IJS1K_SC_EEEEEEENS4_39AutoVectorizingCopyWithAssumedAlignmentILi128EEENS4_14SM90_TMA_STOREES24_S26_S26_EEEvvEEEEvNT_6ParamsE) ;  /* 0xffffff6402587950 */ /* 0x000fea0003c3ffff */
        .weak           $__internal_2_$__cuda_sm10x_tcgen05_guardrail_trap_unallocated_columns_being_dealloced
        .type           $__internal_2_$__cuda_sm10x_tcgen05_guardrail_trap_unallocated_columns_being_dealloced,@function
        .size           $__internal_2_$__cuda_sm10x_tcgen05_guardrail_trap_unallocated_columns_being_dealloced,(.L_x_203 - $__internal_2_$__cuda_sm10x_tcgen05_guardrail_trap_unallocated_columns_being_dealloced)
$__internal_2_$__cuda_sm10x_tcgen05_guardrail_trap_unallocated_columns_being_dealloced:
[----:B------:R-:W-:Y:S05]  /*9aa0*/  BPT.TRAP 0x1 ;  /* 0x000000040000795c */ /* 0x000fea0000300000 */
[----:B------:R-:W-:-:S04]  /*9ab0*/  HFMA2 R3, -RZ, RZ, 0, 0 ;  /* 0x00000000ff037431 */ /* 0x000fc800000001ff */
[----:B------:R-:W-:Y:S05]  /*9ac0*/  RET.REL.NODEC R2 `(_ZN7cutlass13device_kernelINS_4gemm6kernel13GemmUniversalIN4cute5tupleIJiiiiEEENS1_10collective13CollectiveMmaINS1_35MainloopSm100TmaUmmaWarpSpecializedILi6ELi2ELi4ENS5_IJNS4_1CILi2EEENSA_ILi1EEESC_EEEEENS5_IJNSA_ILi128EEESF_SF_EEENS_6half_tENS5_IJlSC_lEEESH_SI_NS4_8TiledMMAINS4_8MMA_AtomIJNS4_26SM100_MMA_F16BF16_2x1SM_SSISH_SH_fLi128ELi128ELNS4_4UMMA5MajorE0ELSN_0ELNSM_7ScaleInE0ELSO_0EEEEEENS4_6LayoutINS5_IJSC_SC_SC_EEENS5_IJNSA_ILi0EEEST_ST_EEEEENS5_IJNS4_10UnderscoreESW_SW_EEEEENS4_18SM100_TMA_2SM_LOADENS4_14ComposedLayoutINS4_7SwizzleILi3ELi4ELi3EEENS4_18smem_ptr_flag_bitsILi16EEENSR_INS5_IJNSA_ILi8EEENSA_ILi64EEEEEENS5_IJS16_SC_EEEEEEEvNS4_8identityESZ_S1A_vS1B_EENS_8epilogue10collective18CollectiveEpilogueINS1D_23Sm100TmaWarpSpecializedILi4ELi2ELi16ELb1ELb0EEEJNS5_IJS16_SF_SF_EEENS5_IJNSR_IS16_SC_EENSR_INS5_IJNSA_ILi16EEESB_EEENS5_IJSC_S16_EEEEEEEESH_SI_SH_SI_NS1D_6fusion15FusionCallbacksIS1H_NS1P_17LinearCombinationISH_fSH_fLNS_15FloatRoundStyleE2EEES1I_S1O_JEEENS4_5SM1004TMEM4LOAD26SM100_TMEM_LOAD_32dp32b16xENS4_13SM90_TMA_LOADENS10_INS11_ILi1ELi4ELi3EEES14_NSR_INS5_IJS15_S1K_EEENS5_IJS1K_SC_EEEEEEENS4_39AutoVectorizingCopyWithAssumedAlignmentILi128EEENS4_14SM90_TMA_STOREES24_S26_S26_EEEvvEEEEvNT_6ParamsE) ;  /* 0xffffff64024c7950 */ /* 0x000fea0003c3ffff */
.L_x_202:
[----:B------:R-:W-:-:S00]  /*9ad0*/  BRA `(.L_x_202) ;  /* 0xfffffffc00fc7947 */ /* 0x000fc0000383ffff */
[----:B------:R-:W-:-:S00]  /*9ae0*/  NOP ;  /* 0x0000000000007918 */ /* 0x000fc00000000000 */
        /* <DEDUP_REMOVED lines=9> */
.L_x_203:


//--------------------- .nv.global.init           --------------------------
	.section	.nv.global.init,"aw",@progbits
.nv.global.init:
	.type		$str$27,@object
	.size		$str$27,($str$28 - $str$27)
$str$27:
        /*0000*/ 	.byte	0x28, 0x61, 0x64, 0x64, 0x72, 0x65, 0x73, 0x73, 0x20, 0x26, 0x20, 0x6d, 0x61, 0x73, 0x6b, 0x29
        /*0010*/ 	.byte	0x20, 0x3d, 0x3d, 0x20, 0x30, 0x00
	.type		$str$28,@object
	.size		$str$28,($str$26 - $str$28)
$str$28:
        /*0016*/ 	.byte	0x2f, 0x74, 0x6d, 0x70, 0x2f, 0x63, 0x75, 0x74, 0x6c, 0x61, 0x73, 0x73, 0x5f, 0x73, 0x77, 0x65
        /*0026*/ 	.byte	0x65, 0x70, 0x5f, 0x73, 0x72, 0x63, 0x2f, 0x69, 0x6e, 0x63, 0x6c, 0x75, 0x64, 0x65, 0x2f, 0x63
        /*0036*/ 	.byte	0x75, 0x74, 0x65, 0x2f, 0x70, 0x6f, 0x69, 0x6e, 0x74, 0x65, 0x72, 0x5f, 0x66, 0x6c, 0x61, 0x67
        /*0046*/ 	.byte	0x67, 0x65, 0x64, 0x2e, 0x68, 0x70, 0x70, 0x00
	.type		$str$26,@object
	.size		$str$26,($str$25 - $str$26)
$str$26:
        /*004e*/ 	.byte	0x2f, 0x74, 0x6d, 0x70, 0x2f, 0x63, 0x75, 0x74, 0x6c, 0x61, 0x73, 0x73, 0x5f, 0x73, 0x77, 0x65
        /*005e*/ 	.byte	0x65, 0x70, 0x5f, 0x73, 0x72, 0x63, 0x2f, 0x69, 0x6e, 0x63, 0x6c, 0x75, 0x64, 0x65, 0x2f, 0x63
        /*006e*/ 	.byte	0x75, 0x74, 0x65, 0x2f, 0x61, 0x74, 0x6f, 0x6d, 0x2f, 0x63, 0x6f, 0x70, 0x79, 0x5f, 0x74, 0x72
        /*007e*/ 	.byte	0x61, 0x69, 0x74, 0x73, 0x5f, 0x73, 0x6d, 0x31, 0x30, 0x30, 0x2e, 0x68, 0x70, 0x70, 0x00
	.type		$str$25,@object
	.size		$str$25,(__unnamed_1 - $str$25)
$str$25:
        /*008d*/ 	.byte	0x28, 0x28, 0x75, 0x69, 0x6e, 0x74, 0x33, 0x32, 0x5f, 0x74, 0x28, 0x74, 0x68, 0x72, 0x65, 0x61
        /*009d*/ 	.byte	0x64, 0x49, 0x64, 0x78, 0x2e, 0x78, 0x29, 0x20, 0x2f, 0x20, 0x33, 0x32, 0x29, 0x20, 0x25, 0x20
        /*00ad*/ 	.byte	0x34, 0x29, 0x20, 0x3d, 0x3d, 0x20, 0x28, 0x28, 0x28, 0x74, 0x6d, 0x65, 0x6d, 0x5f, 0x61, 0x64
        /*00bd*/ 	.byte	0x64, 0x72, 0x20, 0x3e, 0x3e, 0x20, 0x31, 0x36, 0x29, 0x20, 0x2f, 0x20, 0x33, 0x32, 0x29, 0x20
        /*00cd*/ 	.byte	0x25, 0x20, 0x34, 0x29, 0x00
	.type		__unnamed_1,@object
	.size		__unnamed_1,(__unnamed_2 - __unnamed_1)
__unnamed_1:
        /*00d2*/ 	.byte	0x61, 0x75, 0x74, 0x6f, 0x20, 0x63, 0x75, 0x74, 0x65, 0x3a, 0x3a, 0x61, 0x73, 0x5f, 0x70, 0x6f
        /* <DEDUP_REMOVED lines=24> */
        /*0262*/ 	.byte	0x34, 0x38, 0x3e, 0x3e, 0x3e, 0x3e, 0x5d, 0x00
	.type		__unnamed_2,@object
	.size		__unnamed_2,(.L_2 - __unnamed_2)
__unnamed_2:
        /* <DEDUP_REMOVED lines=40> */
        /*04ea*/ 	.byte	0x3a, 0x3a, 0x43, 0x3c, 0x30, 0x3e, 0x3e, 0x3e, 0x3e, 0x5d, 0x00
.L_2:


//--------------------- .nv.shared._ZN7cutlass13device_kernelINS_4gemm6kernel13GemmUniversalIN4cute5tupleIJiiiiEEENS1_10collective13CollectiveMmaINS1_35MainloopSm100TmaUmmaWarpSpecializedILi6ELi2ELi4ENS5_IJNS4_1CILi2EEENSA_ILi1EEESC_EEEEENS5_IJNSA_ILi128EEESF_SF_EEENS_6half_tENS5_IJlSC_lEEESH_SI_NS4_8TiledMMAINS4_8MMA_AtomIJNS4_26SM100_MMA_F16BF16_2x1SM_SSISH_SH_fLi128ELi128ELNS4_4UMMA5MajorE0ELSN_0ELNSM_7ScaleInE0ELSO_0EEEEEENS4_6LayoutINS5_IJSC_SC_SC_EEENS5_IJNSA_ILi0EEEST_ST_EEEEENS5_IJNS4_10UnderscoreESW_SW_EEEEENS4_18SM100_TMA_2SM_LOADENS4_14ComposedLayoutINS4_7SwizzleILi3ELi4ELi3EEENS4_18smem_ptr_flag_bitsILi16EEENSR_INS5_IJNSA_ILi8EEENSA_ILi64EEEEEENS5_IJS16_SC_EEEEEEEvNS4_8identityESZ_S1A_vS1B_EENS_8epilogue10collective18CollectiveEpilogueINS1D_23Sm100TmaWarpSpecializedILi4ELi2ELi16ELb1ELb0EEEJNS5_IJS16_SF_SF_EEENS5_IJNSR_IS16_SC_EENSR_INS5_IJNSA_ILi16EEESB_EEENS5_IJSC_S16_EEEEEEEESH_SI_SH_SI_NS1D_6fusion15FusionCallbacksIS1H_NS1P_17LinearCombinationISH_fSH_fLNS_15FloatRoundStyleE2EEES1I_S1O_JEEENS4_5SM1004TMEM4LOAD26SM100_TMEM_LOAD_32dp32b16xENS4_13SM90_TMA_LOADENS10_INS11_ILi1ELi4ELi3EEES14_NSR_INS5_IJS15_S1K_EEENS5_IJS1K_SC_EEEEEEENS4_39AutoVectorizingCopyWithAssumedAlignmentILi128EEENS4_14SM90_TMA_STOREES24_S26_S26_EEEvvEEEEvNT_6ParamsE --------------------------
	.section	.nv.shared._ZN7cutlass13device_kernelINS_4gemm6kernel13GemmUniversalIN4cute5tupleIJiiiiEEENS1_10collective13CollectiveMmaINS1_35MainloopSm100TmaUmmaWarpSpecializedILi6ELi2ELi4ENS5_IJNS4_1CILi2EEENSA_ILi1EEESC_EEEEENS5_IJNSA_ILi128EEESF_SF_EEENS_6half_tENS5_IJlSC_lEEESH_SI_NS4_8TiledMMAINS4_8MMA_AtomIJNS4_26SM100_MMA_F16BF16_2x1SM_SSISH_SH_fLi128ELi128ELNS4_4UMMA5MajorE0ELSN_0ELNSM_7ScaleInE0ELSO_0EEEEEENS4_6LayoutINS5_IJSC_SC_SC_EEENS5_IJNSA_ILi0EEEST_ST_EEEEENS5_IJNS4_10UnderscoreESW_SW_EEEEENS4_18SM100_TMA_2SM_LOADENS4_14ComposedLayoutINS4_7SwizzleILi3ELi4ELi3EEENS4_18smem_ptr_flag_bitsILi16EEENSR_INS5_IJNSA_ILi8EEENSA_ILi64EEEEEENS5_IJS16_SC_EEEEEEEvNS4_8identityESZ_S1A_vS1B_EENS_8epilogue10collective18CollectiveEpilogueINS1D_23Sm100TmaWarpSpecializedILi4ELi2ELi16ELb1ELb0EEEJNS5_IJS16_SF_SF_EEENS5_IJNSR_IS16_SC_EENSR_INS5_IJNSA_ILi16EEESB_EEENS5_IJSC_S16_EEEEEEEESH_SI_SH_SI_NS1D_6fusion15FusionCallbacksIS1H_NS1P_17LinearCombinationISH_fSH_fLNS_15FloatRoundStyleE2EEES1I_S1O_JEEENS4_5SM1004TMEM4LOAD26SM100_TMEM_LOAD_32dp32b16xENS4_13SM90_TMA_LOADENS10_INS11_ILi1ELi4ELi3EEES14_NSR_INS5_IJS15_S1K_EEENS5_IJS1K_SC_EEEEEEENS4_39AutoVectorizingCopyWithAssumedAlignmentILi128EEENS4_14SM90_TMA_STOREES24_S26_S26_EEEvvEEEEvNT_6ParamsE,"aw",@nobits
	.sectionflags	@""
	.align	16
	.zero		1024


//--------------------- .nv.shared.reserved.0     --------------------------
	.section	.nv.shared.reserved.0,"aw",@nobits
	.weak		__nv_reservedSMEM_offset_0_alias
	.size		__nv_reservedSMEM_offset_0_alias, 0, 64
	.other		__nv_reservedSMEM_offset_0_alias,@"STO_CUDA_RESERVED_SHARED STV_DEFAULT"
__nv_reservedSMEM_offset_0_alias:
	.zero		0
.nv.shared.reserved.0:
	.zero		64
	.weak		__nv_reservedSMEM_tcgen05_partition
	.type		__nv_reservedSMEM_tcgen05_partition,@object
	.size		__nv_reservedSMEM_tcgen05_partition,(.L_0 - __nv_reservedSMEM_tcgen05_partition)
__nv_reservedSMEM_tcgen05_partition:
	.zero		32
.L_0:


//--------------------- .nv.global                --------------------------
	.section	.nv.global,"aw",@nobits
.nv.global:
	.type		_ZN40_INTERNAL_ec841b66_4_k_cu_4aea8b6e_166514cute1_E,@object
	.size		_ZN40_INTERNAL_ec841b66_4_k_cu_4aea8b6e_166514cute1_E,(_ZN40_INTERNAL_ec841b66_4_k_cu_4aea8b6e_166514cuda3std3__45__cpo6cbeginE - _ZN40_INTERNAL_ec841b66_4_k_cu_4aea8b6e_166514cute1_E)
_ZN40_INTERNAL_ec841b66_4_k_cu_4aea8b6e_166514cute1_E:
	.zero		1
	.type		_ZN40_INTERNAL_ec841b66_4_k_cu_4aea8b6e_166514cuda3std3__45__cpo6cbeginE,@object
	.size		_ZN40_INTERNAL_ec841b66_4_k_cu_4aea8b6e_166514cuda3std3__45__cpo6cbeginE,(_ZN40_INTERNAL_ec841b66_4_k_cu_4aea8b6e_166514cuda3std3__48in_placeE - _ZN40_INTERNAL_ec841b66_4_k_cu_4aea8b6e_166514cuda3std3__45__cpo6cbeginE)
_ZN40_INTERNAL_ec841b66_4_k_cu_4aea8b6e_166514cuda3std3__45__cpo6cbeginE:
	.zero		1
	.type		_ZN40_INTERNAL_ec841b66_4_k_cu_4aea8b6e_166514cuda3std3__48in_placeE,@object
	.size		_ZN40_INTERNAL_ec841b66_4_k_cu_4aea8b6e_166514cuda3std3__48in_placeE,(_ZN40_INTERNAL_ec841b66_4_k_cu_4aea8b6e_166514cuda3std6ranges3__45__cpo9iter_moveE - _ZN40_INTERNAL_ec841b66_4_k_cu_4aea8b6e_166514cuda3std3__48in_placeE)
_ZN40_INTERNAL_ec841b66_4_k_cu_4aea8b6e_166514cuda3std3__48in_placeE:
	.zero		1
	.type		_ZN40_INTERNAL_ec841b66_4_k_cu_4aea8b6e_166514cuda3std6ranges3__45__cpo9iter_moveE,@object
	.size		_ZN40_INTERNAL_ec841b66_4_k_cu_4aea8b6e_166514cuda3std6ranges3__45__cpo9iter_moveE,(_ZN40_INTERNAL_ec841b66_4_k_cu_4aea8b6e_166514cuda3std3__45__cpo5beginE - _ZN40_INTERNAL_ec841b66_4_k_cu_4aea8b6e_166514cuda3std6ranges3__45__cpo9iter_moveE)
_ZN40_INTERNAL_ec841b66_4_k_cu_4aea8b6e_166514cuda3std6ranges3__45__cpo9iter_moveE:
	.zero		1
	.type		_ZN40_INTERNAL_ec841b66_4_k_cu_4aea8b6e_166514cuda3std3__45__cpo5beginE,@object
	.size		_ZN40_INTERNAL_ec841b66_4_k_cu_4aea8b6e_166514cuda3std3__45__cpo5beginE,(_ZN40_INTERNAL_ec841b66_4_k_cu_4aea8b6e_166514cuda3std3__442_GLOBAL__N__ec841b66_4_k_cu_4aea8b6e_166516ignoreE - _ZN40_INTERNAL_ec841b66_4_k_cu_4aea8b6e_166514cuda3std3__45__cpo5beginE)
_ZN40_INTERNAL_ec841b66_4_k_cu_4aea8b6e_166514cuda3std3__45__cpo5beginE:
	.zero		1
	.type		_ZN40_INTERNAL_ec841b66_4_k_cu_4aea8b6e_166514cuda3std3__442_GLOBAL__N__ec841b66_4_k_cu_4aea8b6e_166516ignoreE,@object
	.size		_ZN40_INTERNAL_ec841b66_4_k_cu_4aea8b6e_166514cuda3std3__442_GLOBAL__N__ec841b66_4_k_cu_4aea8b6e_166516ignoreE,(_ZN40_INTERNAL_ec841b66_4_k_cu_4aea8b6e_166514cute7productE - _ZN40_INTERNAL_ec841b66_4_k_cu_4aea8b6e_166514cuda3std3__442_GLOBAL__N__ec841b66_4_k_cu_4aea8b6e_166516ignoreE)
_ZN40_INTERNAL_ec841b66_4_k_cu_4aea8b6e_166514cuda3std3__442_GLOBAL__N__ec841b66_4_k_cu_4aea8b6e_166516ignoreE:
	.zero		1
	.type		_ZN40_INTERNAL_ec841b66_4_k_cu_4aea8b6e_166514cute7productE,@object
	.size		_ZN40_INTERNAL_ec841b66_4_k_cu_4aea8b6e_166514cute7productE,(_ZN40_INTERNAL_ec841b66_4_k_cu_4aea8b6e_166514cuda3std3__45__cpo3endE - _ZN40_INTERNAL_ec841b66_4_k_cu_4aea8b6e_166514cute7productE)
_ZN40_INTERNAL_ec841b66_4_k_cu_4aea8b6e_166514cute7productE:
	.zero		1
	.type		_ZN40_INTERNAL_ec841b66_4_k_cu_4aea8b6e_166514cuda3std3__45__cpo3endE,@object
	.size		_ZN40_INTERNAL_ec841b66_4_k_cu_4aea8b6e_166514cuda3std3__45__cpo3endE,(_ZN40_INTERNAL_ec841b66_4_k_cu_4aea8b6e_166514cuda3std3__419piecewise_constructE - _ZN40_INTERNAL_ec841b66_4_k_cu_4aea8b6e_166514cuda3std3__45__cpo3endE)
_ZN40_INTERNAL_ec841b66_4_k_cu_4aea8b6e_166514cuda3std3__45__cpo3endE:
	.zero		1
	.type		_ZN40_INTERNAL_ec841b66_4_k_cu_4aea8b6e_166514cuda3std3__419piecewise_constructE,@object
	.size		_ZN40_INTERNAL_ec841b66_4_k_cu_4aea8b6e_166514cuda3std3__419piecewise_constructE,(_ZN40_INTERNAL_ec841b66_4_k_cu_4aea8b6e_166514cuda3std3__45__cpo4cendE - _ZN40_INTERNAL_ec841b66_4_k_cu_4aea8b6e_166514cuda3std3__419piecewise_constructE)
_ZN40_INTERNAL_ec841b66_4_k_cu_4aea8b6e_166514cuda3std3__419piecewise_constructE:
	.zero		1
	.type		_ZN40_INTERNAL_ec841b66_4_k_cu_4aea8b6e_166514cuda3std3__45__cpo4cendE,@object
	.size		_ZN40_INTERNAL_ec841b66_4_k_cu_4aea8b6e_166514cuda3std3__45__cpo4cendE,(_ZN40_INTERNAL_ec841b66_4_k_cu_4aea8b6e_166514cuda3std6ranges3__45__cpo4swapE - _ZN40_INTERNAL_ec841b66_4_k_cu_4aea8b6e_166514cuda3std3__45__cpo4cendE)
_ZN40_INTERNAL_ec841b66_4_k_cu_4aea8b6e_166514cuda3std3__45__cpo4cendE:
	.zero		1
	.type		_ZN40_INTERNAL_ec841b66_4_k_cu_4aea8b6e_166514cuda3std6ranges3__45__cpo4swapE,@object
	.size		_ZN40_INTERNAL_ec841b66_4_k_cu_4aea8b6e_166514cuda3std6ranges3__45__cpo4swapE,(.L_10 - _ZN40_INTERNAL_ec841b66_4_k_cu_4aea8b6e_166514cuda3std6ranges3__45__cpo4swapE)
_ZN40_INTERNAL_ec841b66_4_k_cu_4aea8b6e_166514cuda3std6ranges3__45__cpo4swapE:
	.zero		1
.L_10:


//--------------------- .nv.constant0._ZN7cutlass13device_kernelINS_4gemm6kernel13GemmUniversalIN4cute5tupleIJiiiiEEENS1_10collective13CollectiveMmaINS1_35MainloopSm100TmaUmmaWarpSpecializedILi6ELi2ELi4ENS5_IJNS4_1CILi2EEENSA_ILi1EEESC_EEEEENS5_IJNSA_ILi128EEESF_SF_EEENS_6half_tENS5_IJlSC_lEEESH_SI_NS4_8TiledMMAINS4_8MMA_AtomIJNS4_26SM100_MMA_F16BF16_2x1SM_SSISH_SH_fLi128ELi128ELNS4_4UMMA5MajorE0ELSN_0ELNSM_7ScaleInE0ELSO_0EEEEEENS4_6LayoutINS5_IJSC_SC_SC_EEENS5_IJNSA_ILi0EEEST_ST_EEEEENS5_IJNS4_10UnderscoreESW_SW_EEEEENS4_18SM100_TMA_2SM_LOADENS4_14ComposedLayoutINS4_7SwizzleILi3ELi4ELi3EEENS4_18smem_ptr_flag_bitsILi16EEENSR_INS5_IJNSA_ILi8EEENSA_ILi64EEEEEENS5_IJS16_SC_EEEEEEEvNS4_8identityESZ_S1A_vS1B_EENS_8epilogue10collective18CollectiveEpilogueINS1D_23Sm100TmaWarpSpecializedILi4ELi2ELi16ELb1ELb0EEEJNS5_IJS16_SF_SF_EEENS5_IJNSR_IS16_SC_EENSR_INS5_IJNSA_ILi16EEESB_EEENS5_IJSC_S16_EEEEEEEESH_SI_SH_SI_NS1D_6fusion15FusionCallbacksIS1H_NS1P_17LinearCombinationISH_fSH_fLNS_15FloatRoundStyleE2EEES1I_S1O_JEEENS4_5SM1004TMEM4LOAD26SM100_TMEM_LOAD_32dp32b16xENS4_13SM90_TMA_LOADENS10_INS11_ILi1ELi4ELi3EEES14_NSR_INS5_IJS15_S1K_EEENS5_IJS1K_SC_EEEEEEENS4_39AutoVectorizingCopyWithAssumedAlignmentILi128EEENS4_14SM90_TMA_STOREES24_S26_S26_EEEvvEEEEvNT_6ParamsE --------------------------
	.section	.nv.constant0._ZN7cutlass13device_kernelINS_4gemm6kernel13GemmUniversalIN4cute5tupleIJiiiiEEENS1_10collective13CollectiveMmaINS1_35MainloopSm100TmaUmmaWarpSpecializedILi6ELi2ELi4ENS5_IJNS4_1CILi2EEENSA_ILi1EEESC_EEEEENS5_IJNSA_ILi128EEESF_SF_EEENS_6half_tENS5_IJlSC_lEEESH_SI_NS4_8TiledMMAINS4_8MMA_AtomIJNS4_26SM100_MMA_F16BF16_2x1SM_SSISH_SH_fLi128ELi128ELNS4_4UMMA5MajorE0ELSN_0ELNSM_7ScaleInE0ELSO_0EEEEEENS4_6LayoutINS5_IJSC_SC_SC_EEENS5_IJNSA_ILi0EEEST_ST_EEEEENS5_IJNS4_10UnderscoreESW_SW_EEEEENS4_18SM100_TMA_2SM_LOADENS4_14ComposedLayoutINS4_7SwizzleILi3ELi4ELi3EEENS4_18smem_ptr_flag_bitsILi16EEENSR_INS5_IJNSA_ILi8EEENSA_ILi64EEEEEENS5_IJS16_SC_EEEEEEEvNS4_8identityESZ_S1A_vS1B_EENS_8epilogue10collective18CollectiveEpilogueINS1D_23Sm100TmaWarpSpecializedILi4ELi2ELi16ELb1ELb0EEEJNS5_IJS16_SF_SF_EEENS5_IJNSR_IS16_SC_EENSR_INS5_IJNSA_ILi16EEESB_EEENS5_IJSC_S16_EEEEEEEESH_SI_SH_SI_NS1D_6fusion15FusionCallbacksIS1H_NS1P_17LinearCombinationISH_fSH_fLNS_15FloatRoundStyleE2EEES1I_S1O_JEEENS4_5SM1004TMEM4LOAD26SM100_TMEM_LOAD_32dp32b16xENS4_13SM90_TMA_LOADENS10_INS11_ILi1ELi4ELi3EEES14_NSR_INS5_IJS15_S1K_EEENS5_IJS1K_SC_EEEEEEENS4_39AutoVectorizingCopyWithAssumedAlignmentILi128EEENS4_14SM90_TMA_STOREES24_S26_S26_EEEvvEEEEvNT_6ParamsE,"a",@progbits
	.sectionflags	@""
	.align	4
.nv.constant0._ZN7cutlass13device_kernelINS_4gemm6kernel13GemmUniversalIN4cute5tupleIJiiiiEEENS1_10collective13CollectiveMmaINS1_35MainloopSm100TmaUmmaWarpSpecializedILi6ELi2ELi4ENS5_IJNS4_1CILi2EEENSA_ILi1EEESC_EEEEENS5_IJNSA_ILi128EEESF_SF_EEENS_6half_tENS5_IJlSC_lEEESH_SI_NS4_8TiledMMAINS4_8MMA_AtomIJNS4_26SM100_MMA_F16BF16_2x1SM_SSISH_SH_fLi128ELi128ELNS4_4UMMA5MajorE0ELSN_0ELNSM_7ScaleInE0ELSO_0EEEEEENS4_6LayoutINS5_IJSC_SC_SC_EEENS5_IJNSA_ILi0EEEST_ST_EEEEENS5_IJNS4_10UnderscoreESW_SW_EEEEENS4_18SM100_TMA_2SM_LOADENS4_14ComposedLayoutINS4_7SwizzleILi3ELi4ELi3EEENS4_18smem_ptr_flag_bitsILi16EEENSR_INS5_IJNSA_ILi8EEENSA_ILi64EEEEEENS5_IJS16_SC_EEEEEEEvNS4_8identityESZ_S1A_vS1B_EENS_8epilogue10collective18CollectiveEpilogueINS1D_23Sm100TmaWarpSpecializedILi4ELi2ELi16ELb1ELb0EEEJNS5_IJS16_SF_SF_EEENS5_IJNSR_IS16_SC_EENSR_INS5_IJNSA_ILi16EEESB_EEENS5_IJSC_S16_EEEEEEEESH_SI_SH_SI_NS1D_6fusion15FusionCallbacksIS1H_NS1P_17LinearCombinationISH_fSH_fLNS_15FloatRoundStyleE2EEES1I_S1O_JEEENS4_5SM1004TMEM4LOAD26SM100_TMEM_LOAD_32dp32b16xENS4_13SM90_TMA_LOADENS10_INS11_ILi1ELi4ELi3EEES14_NSR_INS5_IJS15_S1K_EEENS5_IJS1K_SC_EEEEEEENS4_39AutoVectorizingCopyWithAssumedAlignmentILi128EEENS4_14SM90_TMA_STOREES24_S26_S26_EEEvvEEEEvNT_6ParamsE:
	.zero		2944


//--------------------- SYMBOLS --------------------------

	.type		.nv.reservedSmem.offset0,@object
	.size		.nv.reservedSmem.offset0,0x4
	.type		.nv.reservedSmem.cap,@object
	.size		.nv.reservedSmem.cap,0x4
	.type		__assertfail,@function
